	.target	sm_90a

	.elftype	@"ET_EXEC"


//--------------------- .note.nv.tkinfo           --------------------------
	.section	.note.nv.tkinfo,"",@"SHT_NOTE"
	.sectionflags	@"SHF_NOTE_NV_TKINFO"
	.tkinfo
        /*0018*/ 	.word	0x00000002
        /*0030*/ 	.string	""
        /*0030*/ 	.string	"ptxas"
        /*0030*/ 	.string	"Cuda compilation tools, release 13.0, V13.0.88"
        /*0030*/ 	.string	"Build cuda_13.0.r13.0/compiler.36424714_0"
        /*0030*/ 	.string	"-v  -suppress-debug-info  -lineinfo  -arch sm_90a "



//--------------------- .note.nv.cuinfo           --------------------------
	.section	.note.nv.cuinfo,"",@"SHT_NOTE"
	.sectionflags	@"SHF_NOTE_NV_CUINFO"
        /*0018*/ 	.short	0x0002
        /*001a*/ 	.short	0x005a
        /*001c*/ 	.short	0x0082
	.zero		2


//--------------------- .nv.info                  --------------------------
	.section	.nv.info,"",@"SHT_CUDA_INFO"
	.align	4


	//----- nvinfo : EIATTR_REGCOUNT
	.align		4
        /*0000*/ 	.byte	0x04, 0x2f
        /*0002*/ 	.short	(.L_1 - .L_0)
	.align		4
.L_0:
        /*0004*/ 	.word	index@(gluon_mma)
        /*0008*/ 	.word	0x000000da


	//----- nvinfo : EIATTR_FRAME_SIZE
	.align		4
.L_1:
        /*000c*/ 	.byte	0x04, 0x11
        /*000e*/ 	.short	(.L_3 - .L_2)
	.align		4
.L_2:
        /*0010*/ 	.word	index@(gluon_mma)
        /*0014*/ 	.word	0x00000000


	//----- nvinfo : EIATTR_MIN_STACK_SIZE
	.align		4
.L_3:
        /*0018*/ 	.byte	0x04, 0x12
        /*001a*/ 	.short	(.L_5 - .L_4)
	.align		4
.L_4:
        /*001c*/ 	.word	index@(gluon_mma)
        /*0020*/ 	.word	0x00000000
.L_5:


//--------------------- .nv.compat                --------------------------
	.section	.nv.compat,"",@"SHT_CUDA_COMPAT_INFO"
	.align	4
        /*0000*/ 	.byte	0x02, 0x09, 0x01, 0x00, 0x02, 0x02, 0x04, 0x00, 0x02, 0x05, 0x05, 0x00, 0x03, 0x07, 0x01, 0x01
        /*0010*/ 	.byte	0x02, 0x03, 0x00, 0x00, 0x02, 0x06, 0x01, 0x00, 0x04, 0x0b, 0x08, 0x00, 0x00, 0x00, 0x00, 0x00
        /*0020*/ 	.byte	0x00, 0x00, 0x00, 0x00


//--------------------- .nv.info.gluon_mma        --------------------------
	.section	.nv.info.gluon_mma,"",@"SHT_CUDA_INFO"
	.sectionflags	@""
	.align	4


	//----- nvinfo : EIATTR_CUDA_API_VERSION
	.align		4
        /*0000*/ 	.byte	0x04, 0x37
        /*0002*/ 	.short	(.L_7 - .L_6)
.L_6:
        /*0004*/ 	.word	0x00000082


	//----- nvinfo : EIATTR_KPARAM_INFO
	.align		4
.L_7:
        /*0008*/ 	.byte	0x04, 0x17
        /*000a*/ 	.short	(.L_9 - .L_8)
.L_8:
        /*000c*/ 	.word	0x00000000
        /*0010*/ 	.short	0x0004
        /*0012*/ 	.short	0x0020
        /*0014*/ 	.byte	0x00, 0xf4, 0x21, 0x00


	//----- nvinfo : EIATTR_KPARAM_INFO
	.align		4
.L_9:
        /*0018*/ 	.byte	0x04, 0x17
        /*001a*/ 	.short	(.L_11 - .L_10)
.L_10:
        /*001c*/ 	.word	0x00000000
        /*0020*/ 	.short	0x0003
        /*0022*/ 	.short	0x0018
        /*0024*/ 	.byte	0x00, 0xf4, 0x21, 0x00


	//----- nvinfo : EIATTR_KPARAM_INFO
	.align		4
.L_11:
        /*0028*/ 	.byte	0x04, 0x17
        /*002a*/ 	.short	(.L_13 - .L_12)
.L_12:
        /*002c*/ 	.word	0x00000000
        /*0030*/ 	.short	0x0002
        /*0032*/ 	.short	0x0010
        /*0034*/ 	.byte	0x00, 0xf4, 0x21, 0x00


	//----- nvinfo : EIATTR_KPARAM_INFO
	.align		4
.L_13:
        /*0038*/ 	.byte	0x04, 0x17
        /*003a*/ 	.short	(.L_15 - .L_14)
.L_14:
        /*003c*/ 	.word	0x00000000
        /*0040*/ 	.short	0x0001
        /*0042*/ 	.short	0x0008
        /*0044*/ 	.byte	0x00, 0xf4, 0x21, 0x00


	//----- nvinfo : EIATTR_KPARAM_INFO
	.align		4
.L_15:
        /*0048*/ 	.byte	0x04, 0x17
        /*004a*/ 	.short	(.L_17 - .L_16)
.L_16:
        /*004c*/ 	.word	0x00000000
        /*0050*/ 	.short	0x0000
        /*0052*/ 	.short	0x0000
        /*0054*/ 	.byte	0x00, 0xf4, 0x21, 0x00


	//----- nvinfo : EIATTR_SPARSE_MMA_MASK
	.align		4
.L_17:
        /*0058*/ 	.byte	0x03, 0x50
        /*005a*/ 	.short	0x0000


	//----- nvinfo : EIATTR_MAXREG_COUNT
	.align		4
        /*005c*/ 	.byte	0x03, 0x1b
        /*005e*/ 	.short	0x00ff


	//----- nvinfo : EIATTR_NUM_BARRIERS
	.align		4
        /*0060*/ 	.byte	0x02, 0x4c
        /*0062*/ 	.byte	0x01
	.zero		1


	//----- nvinfo : EIATTR_MERCURY_ISA_VERSION
	.align		4
        /*0064*/ 	.byte	0x03, 0x5f
        /*0066*/ 	.short	0x0101


	//----- nvinfo : EIATTR_EXIT_INSTR_OFFSETS
	.align		4
        /*0068*/ 	.byte	0x04, 0x1c
        /*006a*/ 	.short	(.L_19 - .L_18)


	//   ....[0]....
.L_18:
        /*006c*/ 	.word	0x00003250


	//----- nvinfo : EIATTR_REQNTID
	.align		4
.L_19:
        /*0070*/ 	.byte	0x04, 0x10
        /*0072*/ 	.short	(.L_21 - .L_20)
.L_20:
        /*0074*/ 	.word	0x00000080
        /*0078*/ 	.word	0x00000001
        /*007c*/ 	.word	0x00000001


	//----- nvinfo : EIATTR_CBANK_PARAM_SIZE
	.align		4
.L_21:
        /*0080*/ 	.byte	0x03, 0x19
        /*0082*/ 	.short	0x0028


	//----- nvinfo : EIATTR_PARAM_CBANK
	.align		4
        /*0084*/ 	.byte	0x04, 0x0a
        /*0086*/ 	.short	(.L_23 - .L_22)
	.align		4
.L_22:
        /*0088*/ 	.word	index@(.nv.constant0.gluon_mma)
        /*008c*/ 	.short	0x0210
        /*008e*/ 	.short	0x0028


	//----- nvinfo : EIATTR_SW_WAR
	.align		4
.L_23:
        /*0090*/ 	.byte	0x04, 0x36
        /*0092*/ 	.short	(.L_25 - .L_24)
.L_24:
        /*0094*/ 	.word	0x00000008
.L_25:


//--------------------- .nv.callgraph             --------------------------
	.section	.nv.callgraph,"",@"SHT_CUDA_CALLGRAPH"
	.align	4
	.sectionentsize	8
	.align		4
        /*0000*/ 	.word	0x00000000
	.align		4
        /*0004*/ 	.word	0xffffffff
	.align		4
        /*0008*/ 	.word	0x00000000
	.align		4
        /*000c*/ 	.word	0xfffffffe
	.align		4
        /*0010*/ 	.word	0x00000000
	.align		4
        /*0014*/ 	.word	0xfffffffd
	.align		4
        /*0018*/ 	.word	0x00000000
	.align		4
        /*001c*/ 	.word	0xfffffffc


//--------------------- .text.gluon_mma           --------------------------
	.section	.text.gluon_mma,"ax",@progbits
	.align	128
        .global         gluon_mma
        .type           gluon_mma,@function
        .size           gluon_mma,(.L_x_1 - gluon_mma)
        .other          gluon_mma,@"STO_CUDA_ENTRY STV_DEFAULT"
gluon_mma:
.text.gluon_mma:
[----:B------:R-:W-:Y:S01]  /*0000*/  LDC R1, c[0x0][0x28] ;  /* 0x00000a00ff017b82 */ /* 0x000fe20000000800 */
[----:B------:R-:W0:Y:S01]  /*0010*/  S2R R0, SR_TID.X ;  /* 0x0000000000007919 */ /* 0x000e220000002100 */
[----:B------:R-:W-:Y:S01]  /*0020*/  ULDC.64 UR4, c[0x0][0x210] ;  /* 0x0000840000047ab9 */ /* 0x000fe20000000a00 */
[----:B------:R-:W-:-:S05]  /*0030*/  ULDC.64 UR10, c[0x0][0x208] ;  /* 0x00008200000a7ab9 */ /* 0x000fca0000000a00 */
[----:B------:R-:W1:Y:S01]  /*0040*/  LDC.64 R66, c[0x0][0x218] ;  /* 0x00008600ff427b82 */ /* 0x000e620000000a00 */
[----:B0-----:R-:W-:Y:S02]  /*0050*/  SHF.R.U32.HI R34, RZ, 0x5, R0 ;  /* 0x00000005ff227819 */ /* 0x001fe40000011600 */
[----:B------:R-:W-:Y:S02]  /*0060*/  LOP3.LUT R3, R0, 0x60, RZ, 0xc0, !PT ;  /* 0x0000006000037812 */ /* 0x000fe400078ec0ff */
[----:B------:R-:W-:Y:S02]  /*0070*/  SGXT.U32 R34, R34, 0x2 ;  /* 0x000000022222781a */ /* 0x000fe40000000000 */
[----:B------:R-:W-:Y:S02]  /*0080*/  IADD3 R12, P0, R3, UR4, RZ ;  /* 0x00000004030c7c10 */ /* 0x000fe4000ff1e0ff */
[----:B------:R-:W-:Y:S02]  /*0090*/  LOP3.LUT R14, R34, 0x10, RZ, 0xfc, !PT ;  /* 0x00000010220e7812 */ /* 0x000fe400078efcff */
[----:B------:R-:W-:Y:S01]  /*00a0*/  LOP3.LUT R2, R0, 0xf, RZ, 0xc0, !PT ;  /* 0x0000000f00027812 */ /* 0x000fe200078ec0ff */
[----:B------:R-:W-:-:S02]  /*00b0*/  IMAD.X R13, RZ, RZ, UR5, P0 ;  /* 0x00000005ff0d7e24 */ /* 0x000fc400080e06ff */
[C---:B------:R-:W-:Y:S01]  /*00c0*/  IMAD.SHL.U32 R4, R14.reuse, 0x10, RZ ;  /* 0x000000100e047824 */ /* 0x040fe200078e00ff */
[----:B------:R-:W-:Y:S01]  /*00d0*/  LEA R14, P1, R14, UR4, 0x5 ;  /* 0x000000040e0e7c11 */ /* 0x000fe2000f8228ff */
[----:B------:R-:W-:Y:S01]  /*00e0*/  IMAD.WIDE.U32 R12, R2, 0x2, R12 ;  /* 0x00000002020c7825 */ /* 0x000fe200078e000c */
[----:B------:R-:W-:Y:S02]  /*00f0*/  LOP3.LUT R6, R34, 0x18, RZ, 0xfc, !PT ;  /* 0x0000001822067812 */ /* 0x000fe400078efcff */
[----:B------:R-:W-:Y:S02]  /*0100*/  LEA.HI.X R15, R4, UR5, RZ, 0x1, P1 ;  /* 0x00000005040f7c11 */ /* 0x000fe400088f0cff */
[C---:B------:R-:W-:Y:S01]  /*0110*/  LOP3.LUT R4, R34.reuse, 0x14, RZ, 0xfc, !PT ;  /* 0x0000001422047812 */ /* 0x040fe200078efcff */
[----:B------:R0:W2:Y:S01]  /*0120*/  LDG.E.U16 R12, desc[UR10][R12.64] ;  /* 0x0000000a0c0c7981 */ /* 0x0000a2000c1e1500 */
[C---:B------:R-:W-:Y:S02]  /*0130*/  LOP3.LUT R10, R34.reuse, 0x20, RZ, 0xfc, !PT ;  /* 0x00000020220a7812 */ /* 0x040fe400078efcff */
[----:B------:R-:W-:Y:S01]  /*0140*/  LOP3.LUT R16, R34, 0x24, RZ, 0xfc, !PT ;  /* 0x0000002422107812 */ /* 0x000fe200078efcff */
[C---:B------:R-:W-:Y:S01]  /*0150*/  IMAD.SHL.U32 R5, R4.reuse, 0x10, RZ ;  /* 0x0000001004057824 */ /* 0x040fe200078e00ff */
[----:B------:R-:W-:Y:S01]  /*0160*/  LEA R4, P0, R4, UR4, 0x5 ;  /* 0x0000000404047c11 */ /* 0x000fe2000f8028ff */
[C---:B------:R-:W-:Y:S01]  /*0170*/  IMAD.SHL.U32 R7, R6.reuse, 0x10, RZ ;  /* 0x0000001006077824 */ /* 0x040fe200078e00ff */
[----:B------:R-:W-:Y:S01]  /*0180*/  LEA R6, P1, R6, UR4, 0x5 ;  /* 0x0000000406067c11 */ /* 0x000fe2000f8228ff */
[C---:B------:R-:W-:Y:S01]  /*0190*/  IMAD.SHL.U32 R11, R10.reuse, 0x10, RZ ;  /* 0x000000100a0b7824 */ /* 0x040fe200078e00ff */
[----:B------:R-:W-:Y:S01]  /*01a0*/  LEA R10, P3, R10, UR4, 0x5 ;  /* 0x000000040a0a7c11 */ /* 0x000fe2000f8628ff */
[C---:B0-----:R-:W-:Y:S01]  /*01b0*/  IMAD.SHL.U32 R13, R16.reuse, 0x10, RZ ;  /* 0x00000010100d7824 */ /* 0x041fe200078e00ff */
[----:B------:R-:W-:Y:S01]  /*01c0*/  LEA R16, P4, R16, UR4, 0x5 ;  /* 0x0000000410107c11 */ /* 0x000fe2000f8828ff */
[----:B------:R-:W-:Y:S01]  /*01d0*/  IMAD.WIDE.U32 R14, R2, 0x2, R14 ;  /* 0x00000002020e7825 */ /* 0x000fe200078e000e */
[----:B------:R-:W-:-:S02]  /*01e0*/  LEA.HI.X R5, R5, UR5, RZ, 0x1, P0 ;  /* 0x0000000505057c11 */ /* 0x000fc400080f0cff */
[----:B------:R-:W-:Y:S02]  /*01f0*/  LEA.HI.X R7, R7, UR5, RZ, 0x1, P1 ;  /* 0x0000000507077c11 */ /* 0x000fe400088f0cff */
[----:B------:R-:W-:Y:S02]  /*0200*/  LEA.HI.X R11, R11, UR5, RZ, 0x1, P3 ;  /* 0x000000050b0b7c11 */ /* 0x000fe400098f0cff */
[----:B------:R-:W-:Y:S02]  /*0210*/  LOP3.LUT R8, R34, 0x1c, RZ, 0xfc, !PT ;  /* 0x0000001c22087812 */ /* 0x000fe400078efcff */
[----:B------:R-:W-:Y:S01]  /*0220*/  LEA.HI.X R17, R13, UR5, RZ, 0x1, P4 ;  /* 0x000000050d117c11 */ /* 0x000fe2000a0f0cff */
[----:B------:R-:W-:Y:S01]  /*0230*/  IMAD.WIDE.U32 R4, R2, 0x2, R4 ;  /* 0x0000000202047825 */ /* 0x000fe200078e0004 */
[----:B------:R0:W3:Y:S01]  /*0240*/  LDG.E.U16 R14, desc[UR10][R14.64] ;  /* 0x0000000a0e0e7981 */ /* 0x0000e2000c1e1500 */
[----:B------:R-:W-:Y:S02]  /*0250*/  LOP3.LUT R13, R34, 0x28, RZ, 0xfc, !PT ;  /* 0x00000028220d7812 */ /* 0x000fe400078efcff */
[----:B------:R-:W-:Y:S01]  /*0260*/  IMAD.WIDE.U32 R6, R2, 0x2, R6 ;  /* 0x0000000202067825 */ /* 0x000fe200078e0006 */
[C---:B------:R-:W-:Y:S01]  /*0270*/  LOP3.LUT R19, R34.reuse, 0x34, RZ, 0xfc, !PT ;  /* 0x0000003422137812 */ /* 0x040fe200078efcff */
[----:B------:R4:W5:Y:S01]  /*0280*/  LDG.E.U16 R38, desc[UR10][R4.64] ;  /* 0x0000000a04267981 */ /* 0x000962000c1e1500 */
[----:B------:R-:W-:Y:S01]  /*0290*/  LOP3.LUT R20, R34, 0x38, RZ, 0xfc, !PT ;  /* 0x0000003822147812 */ /* 0x000fe200078efcff */
[----:B------:R-:W-:Y:S01]  /*02a0*/  IMAD.WIDE.U32 R10, R2, 0x2, R10 ;  /* 0x00000002020a7825 */ /* 0x000fe200078e000a */
[----:B0-----:R-:W-:-:S03]  /*02b0*/  LOP3.LUT R15, R34, 0x2c, RZ, 0xfc, !PT ;  /* 0x0000002c220f7812 */ /* 0x001fc600078efcff */
[C---:B------:R-:W-:Y:S01]  /*02c0*/  IMAD.SHL.U32 R9, R8.reuse, 0x10, RZ ;  /* 0x0000001008097824 */ /* 0x040fe200078e00ff */
[----:B------:R-:W-:Y:S01]  /*02d0*/  LEA R8, P2, R8, UR4, 0x5 ;  /* 0x0000000408087c11 */ /* 0x000fe2000f8428ff */
[----:B------:R-:W-:Y:S01]  /*02e0*/  IMAD.WIDE.U32 R16, R2, 0x2, R16 ;  /* 0x0000000202107825 */ /* 0x000fe200078e0010 */
[----:B------:R0:W2:Y:S01]  /*02f0*/  LDG.E.U16 R40, desc[UR10][R6.64] ;  /* 0x0000000a06287981 */ /* 0x0000a2000c1e1500 */
[C---:B------:R-:W-:Y:S02]  /*0300*/  SHF.L.U32 R21, R13.reuse, 0x4, RZ ;  /* 0x000000040d157819 */ /* 0x040fe400000006ff */
[----:B----4-:R-:W-:Y:S01]  /*0310*/  LEA R4, P0, R13, UR4, 0x5 ;  /* 0x000000040d047c11 */ /* 0x010fe2000f8028ff */
[----:B------:R4:W5:Y:S01]  /*0320*/  LDG.E.U16 R44, desc[UR10][R10.64] ;  /* 0x0000000a0a2c7981 */ /* 0x000962000c1e1500 */
[----:B------:R-:W-:Y:S01]  /*0330*/  LEA.HI.X R9, R9, UR5, RZ, 0x1, P2 ;  /* 0x0000000509097c11 */ /* 0x000fe200090f0cff */
[----:B------:R-:W-:Y:S02]  /*0340*/  IMAD.SHL.U32 R13, R20, 0x10, RZ ;  /* 0x00000010140d7824 */ /* 0x000fe400078e00ff */
[----:B------:R1:W5:Y:S01]  /*0350*/  LDG.E.U16 R45, desc[UR10][R16.64] ;  /* 0x0000000a102d7981 */ /* 0x000362000c1e1500 */
[C---:B0-----:R-:W-:Y:S01]  /*0360*/  IMAD.SHL.U32 R7, R15.reuse, 0x10, RZ ;  /* 0x000000100f077824 */ /* 0x041fe200078e00ff */
[----:B------:R-:W-:Y:S01]  /*0370*/  LEA R6, P1, R15, UR4, 0x5 ;  /* 0x000000040f067c11 */ /* 0x000fe2000f8228ff */
[C---:B----4-:R-:W-:Y:S01]  /*0380*/  IMAD.SHL.U32 R11, R19.reuse, 0x10, RZ ;  /* 0x00000010130b7824 */ /* 0x050fe200078e00ff */
[----:B------:R-:W-:-:S02]  /*0390*/  LEA R10, P3, R19, UR4, 0x5 ;  /* 0x00000004130a7c11 */ /* 0x000fc4000f8628ff */
[----:B-1----:R-:W-:Y:S02]  /*03a0*/  LEA R16, P4, R20, UR4, 0x5 ;  /* 0x0000000414107c11 */ /* 0x002fe4000f8828ff */
[----:B------:R-:W-:Y:S01]  /*03b0*/  LEA.HI.X R5, R21, UR5, RZ, 0x1, P0 ;  /* 0x0000000515057c11 */ /* 0x000fe200080f0cff */
[----:B------:R-:W-:Y:S01]  /*03c0*/  IMAD.WIDE.U32 R8, R2, 0x2, R8 ;  /* 0x0000000202087825 */ /* 0x000fe200078e0008 */
[----:B------:R-:W-:Y:S02]  /*03d0*/  LEA.HI.X R7, R7, UR5, RZ, 0x1, P1 ;  /* 0x0000000507077c11 */ /* 0x000fe400088f0cff */
[----:B------:R-:W-:Y:S02]  /*03e0*/  LEA.HI.X R11, R11, UR5, RZ, 0x1, P3 ;  /* 0x000000050b0b7c11 */ /* 0x000fe400098f0cff */
[----:B------:R-:W-:Y:S02]  /*03f0*/  LEA.HI.X R17, R13, UR5, RZ, 0x1, P4 ;  /* 0x000000050d117c11 */ /* 0x000fe4000a0f0cff */
[----:B------:R-:W-:Y:S01]  /*0400*/  LOP3.LUT R18, R34, 0x30, RZ, 0xfc, !PT ;  /* 0x0000003022127812 */ /* 0x000fe200078efcff */
[----:B------:R-:W-:Y:S01]  /*0410*/  IMAD.WIDE.U32 R4, R2, 0x2, R4 ;  /* 0x0000000202047825 */ /* 0x000fe200078e0004 */
[C---:B------:R-:W-:Y:S01]  /*0420*/  LOP3.LUT R13, R34.reuse, 0x3c, RZ, 0xfc, !PT ;  /* 0x0000003c220d7812 */ /* 0x040fe200078efcff */
[----:B------:R0:W4:Y:S01]  /*0430*/  LDG.E.U16 R42, desc[UR10][R8.64] ;  /* 0x0000000a082a7981 */ /* 0x000122000c1e1500 */
[----:B------:R-:W-:Y:S01]  /*0440*/  LOP3.LUT R20, R34, 0x4c, RZ, 0xfc, !PT ;  /* 0x0000004c22147812 */ /* 0x000fe200078efcff */
[----:B------:R-:W-:Y:S01]  /*0450*/  IMAD.WIDE.U32 R6, R2, 0x2, R6 ;  /* 0x0000000202067825 */ /* 0x000fe200078e0006 */
[C---:B------:R-:W-:Y:S01]  /*0460*/  LOP3.LUT R15, R34.reuse, 0x40, RZ, 0xfc, !PT ;  /* 0x00000040220f7812 */ /* 0x040fe200078efcff */
[----:B------:R1:W4:Y:S01]  /*0470*/  LDG.E.U16 R46, desc[UR10][R4.64] ;  /* 0x0000000a042e7981 */ /* 0x000322000c1e1500 */
[----:B------:R-:W-:Y:S01]  /*0480*/  LOP3.LUT R19, R34, 0x48, RZ, 0xfc, !PT ;  /* 0x0000004822137812 */ /* 0x000fe200078efcff */
[----:B------:R-:W-:Y:S01]  /*0490*/  IMAD.WIDE.U32 R10, R2, 0x2, R10 ;  /* 0x00000002020a7825 */ /* 0x000fe200078e000a */
[----:B------:R-:W-:Y:S01]  /*04a0*/  LOP3.LUT R22, R34, 0x50, RZ, 0xfc, !PT ;  /* 0x0000005022167812 */ /* 0x000fe200078efcff */
[----:B------:R1:W4:Y:S02]  /*04b0*/  LDG.E.U16 R47, desc[UR10][R6.64] ;  /* 0x0000000a062f7981 */ /* 0x000324000c1e1500 */
[----:B------:R-:W-:Y:S01]  /*04c0*/  IMAD.WIDE.U32 R16, R2, 0x2, R16 ;  /* 0x0000000202107825 */ /* 0x000fe200078e0010 */
[C---:B0-----:R-:W-:Y:S01]  /*04d0*/  LEA R8, P2, R18.reuse, UR4, 0x5 ;  /* 0x0000000412087c11 */ /* 0x041fe2000f8428ff */
[----:B------:R0:W4:Y:S02]  /*04e0*/  LDG.E.U16 R49, desc[UR10][R10.64] ;  /* 0x0000000a0a317981 */ /* 0x000124000c1e1500 */
[----:B------:R-:W-:Y:S01]  /*04f0*/  IMAD.SHL.U32 R9, R18, 0x10, RZ ;  /* 0x0000001012097824 */ /* 0x000fe200078e00ff */
[C---:B-1----:R-:W-:Y:S01]  /*0500*/  LEA R4, P0, R13.reuse, UR4, 0x5 ;  /* 0x000000040d047c11 */ /* 0x042fe2000f8028ff */
[----:B------:R-:W-:Y:S01]  /*0510*/  IMAD.SHL.U32 R21, R13, 0x10, RZ ;  /* 0x000000100d157824 */ /* 0x000fe200078e00ff */
[----:B------:R1:W4:Y:S01]  /*0520*/  LDG.E.U16 R50, desc[UR10][R16.64] ;  /* 0x0000000a10327981 */ /* 0x000322000c1e1500 */
[----:B------:R-:W-:Y:S01]  /*0530*/  IMAD.SHL.U32 R13, R20, 0x10, RZ ;  /* 0x00000010140d7824 */ /* 0x000fe200078e00ff */
[----:B------:R-:W-:Y:S01]  /*0540*/  LEA.HI.X R9, R9, UR5, RZ, 0x1, P2 ;  /* 0x0000000509097c11 */ /* 0x000fe200090f0cff */
[C---:B------:R-:W-:Y:S01]  /*0550*/  IMAD.SHL.U32 R7, R15.reuse, 0x10, RZ ;  /* 0x000000100f077824 */ /* 0x040fe200078e00ff */
[----:B------:R-:W-:Y:S01]  /*0560*/  LEA R6, P1, R15, UR4, 0x5 ;  /* 0x000000040f067c11 */ /* 0x000fe2000f8228ff */
[C---:B0-----:R-:W-:Y:S01]  /*0570*/  IMAD.SHL.U32 R11, R19.reuse, 0x10, RZ ;  /* 0x00000010130b7824 */ /* 0x041fe200078e00ff */
[----:B------:R-:W-:-:S02]  /*0580*/  LEA R10, P3, R19, UR4, 0x5 ;  /* 0x00000004130a7c11 */ /* 0x000fc4000f8628ff */
[----:B-1----:R-:W-:Y:S02]  /*0590*/  LEA R16, P4, R20, UR4, 0x5 ;  /* 0x0000000414107c11 */ /* 0x002fe4000f8828ff */
[----:B------:R-:W-:Y:S01]  /*05a0*/  LEA.HI.X R5, R21, UR5, RZ, 0x1, P0 ;  /* 0x0000000515057c11 */ /* 0x000fe200080f0cff */
[----:B------:R-:W-:Y:S01]  /*05b0*/  IMAD.WIDE.U32 R8, R2, 0x2, R8 ;  /* 0x0000000202087825 */ /* 0x000fe200078e0008 */
[----:B------:R-:W-:Y:S02]  /*05c0*/  LEA.HI.X R17, R13, UR5, RZ, 0x1, P4 ;  /* 0x000000050d117c11 */ /* 0x000fe4000a0f0cff */
[----:B------:R-:W-:Y:S01]  /*05d0*/  LEA.HI.X R7, R7, UR5, RZ, 0x1, P1 ;  /* 0x0000000507077c11 */ /* 0x000fe200088f0cff */
[----:B------:R-:W-:Y:S01]  /*05e0*/  IMAD.SHL.U32 R13, R22, 0x10, RZ ;  /* 0x00000010160d7824 */ /* 0x000fe200078e00ff */
[----:B------:R-:W-:Y:S01]  /*05f0*/  LEA.HI.X R11, R11, UR5, RZ, 0x1, P3 ;  /* 0x000000050b0b7c11 */ /* 0x000fe200098f0cff */
[----:B------:R-:W-:Y:S01]  /*0600*/  IMAD.WIDE.U32 R4, R2, 0x2, R4 ;  /* 0x0000000202047825 */ /* 0x000fe200078e0004 */
[----:B------:R-:W-:Y:S01]  /*0610*/  LEA R22, P3, R22, UR4, 0x5 ;  /* 0x0000000416167c11 */ /* 0x000fe2000f8628ff */
[----:B------:R0:W4:Y:S01]  /*0620*/  LDG.E.U16 R48, desc[UR10][R8.64] ;  /* 0x0000000a08307981 */ /* 0x000122000c1e1500 */
[----:B------:R-:W-:Y:S01]  /*0630*/  LOP3.LUT R18, R34, 0x44, RZ, 0xfc, !PT ;  /* 0x0000004422127812 */ /* 0x000fe200078efcff */
[----:B------:R-:W-:Y:S01]  /*0640*/  IMAD.WIDE.U32 R16, R2, 0x2, R16 ;  /* 0x0000000202107825 */ /* 0x000fe200078e0010 */
[C---:B------:R-:W-:Y:S01]  /*0650*/  LOP3.LUT R24, R34.reuse, 0x54, RZ, 0xfc, !PT ;  /* 0x0000005422187812 */ /* 0x040fe200078efcff */
[----:B------:R1:W4:Y:S01]  /*0660*/  LDG.E.U16 R51, desc[UR10][R4.64] ;  /* 0x0000000a04337981 */ /* 0x000322000c1e1500 */
[----:B------:R-:W-:Y:S01]  /*0670*/  LOP3.LUT R37, R34, 0x4, RZ, 0xfc, !PT ;  /* 0x0000000422257812 */ /* 0x000fe200078efcff */
[----:B------:R-:W-:Y:S01]  /*0680*/  IMAD.WIDE.U32 R6, R2, 0x2, R6 ;  /* 0x0000000202067825 */ /* 0x000fe200078e0006 */
[----:B------:R-:W-:Y:S01]  /*0690*/  LEA.HI.X R23, R13, UR5, RZ, 0x1, P3 ;  /* 0x000000050d177c11 */ /* 0x000fe200098f0cff */
[----:B------:R1:W4:Y:S01]  /*06a0*/  LDG.E.U16 R55, desc[UR10][R16.64] ;  /* 0x0000000a10377981 */ /* 0x000322000c1e1500 */
[----:B------:R-:W-:Y:S01]  /*06b0*/  LOP3.LUT R39, R34, 0x8, RZ, 0xfc, !PT ;  /* 0x0000000822277812 */ /* 0x000fe200078efcff */
[----:B------:R-:W-:Y:S01]  /*06c0*/  IMAD.WIDE.U32 R10, R2, 0x2, R10 ;  /* 0x00000002020a7825 */ /* 0x000fe200078e000a */
[C---:B0-----:R-:W-:Y:S01]  /*06d0*/  SHF.L.U32 R9, R18.reuse, 0x4, RZ ;  /* 0x0000000412097819 */ /* 0x041fe200000006ff */
[----:B------:R0:W4:Y:S01]  /*06e0*/  LDG.E.U16 R52, desc[UR10][R6.64] ;  /* 0x0000000a06347981 */ /* 0x000122000c1e1500 */
[----:B------:R-:W-:-:S02]  /*06f0*/  LEA R8, P2, R18, UR4, 0x5 ;  /* 0x0000000412087c11 */ /* 0x000fc4000f8428ff */
[----:B------:R-:W-:Y:S01]  /*0700*/  LOP3.LUT R41, R34, 0xc, RZ, 0xfc, !PT ;  /* 0x0000000c22297812 */ /* 0x000fe200078efcff */
[C---:B-1----:R-:W-:Y:S01]  /*0710*/  IMAD.SHL.U32 R5, R24.reuse, 0x10, RZ ;  /* 0x0000001018057824 */ /* 0x042fe200078e00ff */
[----:B------:R-:W-:Y:S01]  /*0720*/  LEA.HI.X R9, R9, UR5, RZ, 0x1, P2 ;  /* 0x0000000509097c11 */ /* 0x000fe200090f0cff */
[C---:B------:R-:W-:Y:S01]  /*0730*/  IMAD.SHL.U32 R4, R37.reuse, 0x10, RZ ;  /* 0x0000001025047824 */ /* 0x040fe200078e00ff */
[----:B------:R-:W-:Y:S01]  /*0740*/  LEA R24, P4, R24, UR4, 0x5 ;  /* 0x0000000418187c11 */ /* 0x000fe2000f8828ff */
[----:B------:R-:W-:Y:S01]  /*0750*/  IMAD.WIDE.U32 R22, R2, 0x2, R22 ;  /* 0x0000000202167825 */ /* 0x000fe200078e0016 */
[----:B------:R-:W-:Y:S01]  /*0760*/  LEA R16, P0, R37, UR4, 0x5 ;  /* 0x0000000425107c11 */ /* 0x000fe2000f8028ff */
[----:B------:R1:W4:Y:S01]  /*0770*/  LDG.E.U16 R54, desc[UR10][R10.64] ;  /* 0x0000000a0a367981 */ /* 0x000322000c1e1500 */
[----:B------:R-:W-:Y:S01]  /*0780*/  LOP3.LUT R13, R34, 0x58, RZ, 0xfc, !PT ;  /* 0x00000058220d7812 */ /* 0x000fe200078efcff */
[----:B0-----:R-:W-:Y:S01]  /*0790*/  IMAD.SHL.U32 R6, R39, 0x10, RZ ;  /* 0x0000001027067824 */ /* 0x001fe200078e00ff */
[C---:B------:R-:W-:Y:S01]  /*07a0*/  SHF.L.U32 R7, R41.reuse, 0x4, RZ ;  /* 0x0000000429077819 */ /* 0x040fe200000006ff */
[----:B------:R0:W4:Y:S01]  /*07b0*/  LDG.E.U16 R56, desc[UR10][R22.64] ;  /* 0x0000000a16387981 */ /* 0x000122000c1e1500 */
[----:B------:R-:W-:-:S02]  /*07c0*/  LEA R20, P2, R41, UR4, 0x5 ;  /* 0x0000000429147c11 */ /* 0x000fc4000f8428ff */
[----:B------:R-:W-:Y:S02]  /*07d0*/  LEA R18, P1, R39, UR4, 0x5 ;  /* 0x0000000427127c11 */ /* 0x000fe4000f8228ff */
[----:B-1----:R-:W-:Y:S02]  /*07e0*/  LOP3.LUT R11, R34, 0x5c, RZ, 0xfc, !PT ;  /* 0x0000005c220b7812 */ /* 0x002fe400078efcff */
[----:B------:R-:W-:Y:S02]  /*07f0*/  LEA.HI.X R25, R5, UR5, RZ, 0x1, P4 ;  /* 0x0000000505197c11 */ /* 0x000fe4000a0f0cff */
[----:B------:R-:W-:Y:S01]  /*0800*/  LEA.HI.X R17, R4, UR5, RZ, 0x1, P0 ;  /* 0x0000000504117c11 */ /* 0x000fe200080f0cff */
[----:B------:R-:W-:Y:S01]  /*0810*/  IMAD.SHL.U32 R4, R13, 0x10, RZ ;  /* 0x000000100d047824 */ /* 0x000fe200078e00ff */
[----:B------:R-:W-:Y:S02]  /*0820*/  LEA.HI.X R21, R7, UR5, RZ, 0x1, P2 ;  /* 0x0000000507157c11 */ /* 0x000fe400090f0cff */
[----:B------:R-:W-:Y:S01]  /*0830*/  LEA.HI.X R19, R6, UR5, RZ, 0x1, P1 ;  /* 0x0000000506137c11 */ /* 0x000fe200088f0cff */
[----:B------:R-:W-:Y:S01]  /*0840*/  IMAD.SHL.U32 R6, R11, 0x10, RZ ;  /* 0x000000100b067824 */ /* 0x000fe200078e00ff */
[----:B------:R-:W-:-:S02]  /*0850*/  LOP3.LUT R7, R34, 0x64, RZ, 0xfc, !PT ;  /* 0x0000006422077812 */ /* 0x000fc400078efcff */
[----:B0-----:R-:W-:Y:S01]  /*0860*/  LEA R22, P0, R13, UR4, 0x5 ;  /* 0x000000040d167c11 */ /* 0x001fe2000f8028ff */
[----:B------:R-:W-:Y:S01]  /*0870*/  IMAD.WIDE.U32 R24, R2, 0x2, R24 ;  /* 0x0000000202187825 */ /* 0x000fe200078e0018 */
[----:B------:R-:W-:Y:S02]  /*0880*/  LEA R26, P1, R11, UR4, 0x5 ;  /* 0x000000040b1a7c11 */ /* 0x000fe4000f8228ff */
[----:B------:R-:W-:Y:S01]  /*0890*/  LEA.HI.X R23, R4, UR5, RZ, 0x1, P0 ;  /* 0x0000000504177c11 */ /* 0x000fe200080f0cff */
[----:B------:R-:W-:Y:S01]  /*08a0*/  IMAD.WIDE.U32 R8, R2, 0x2, R8 ;  /* 0x0000000202087825 */ /* 0x000fe200078e0008 */
[C---:B------:R-:W-:Y:S01]  /*08b0*/  LEA R30, P3, R7.reuse, UR4, 0x5 ;  /* 0x00000004071e7c11 */ /* 0x040fe2000f8628ff */
[----:B------:R0:W4:Y:S01]  /*08c0*/  LDG.E.U16 R57, desc[UR10][R24.64] ;  /* 0x0000000a18397981 */ /* 0x000122000c1e1500 */
[----:B------:R-:W-:Y:S01]  /*08d0*/  LEA.HI.X R27, R6, UR5, RZ, 0x1, P1 ;  /* 0x00000005061b7c11 */ /* 0x000fe200088f0cff */
[----:B------:R-:W-:Y:S02]  /*08e0*/  IMAD.SHL.U32 R10, R7, 0x10, RZ ;  /* 0x00000010070a7824 */ /* 0x000fe400078e00ff */
[----:B------:R-:W-:Y:S01]  /*08f0*/  IMAD.WIDE.U32 R20, R2, 0x2, R20 ;  /* 0x0000000202147825 */ /* 0x000fe200078e0014 */
[----:B------:R1:W4:Y:S01]  /*0900*/  LDG.E.U16 R53, desc[UR10][R8.64] ;  /* 0x0000000a08357981 */ /* 0x000322000c1e1500 */
[----:B------:R-:W-:-:S02]  /*0910*/  LOP3.LUT R5, R34, 0x68, RZ, 0xfc, !PT ;  /* 0x0000006822057812 */ /* 0x000fc400078efcff */
[----:B------:R-:W-:Y:S01]  /*0920*/  IMAD.WIDE.U32 R16, R2, 0x2, R16 ;  /* 0x0000000202107825 */ /* 0x000fe200078e0010 */
[----:B------:R-:W-:Y:S01]  /*0930*/  LEA.HI.X R31, R10, UR5, RZ, 0x1, P3 ;  /* 0x000000050a1f7c11 */ /* 0x000fe200098f0cff */
[----:B------:R1:W4:Y:S02]  /*0940*/  LDG.E.U16 R20, desc[UR10][R20.64] ;  /* 0x0000000a14147981 */ /* 0x000324000c1e1500 */
[----:B0-----:R-:W-:Y:S01]  /*0950*/  IMAD.WIDE.U32 R24, R2, 0x2, R22 ;  /* 0x0000000202187825 */ /* 0x001fe200078e0016 */
[C---:B------:R-:W-:Y:S01]  /*0960*/  LOP3.LUT R23, R34.reuse, 0x6c, RZ, 0xfc, !PT ;  /* 0x0000006c22177812 */ /* 0x040fe200078efcff */
[----:B------:R0:W4:Y:S01]  /*0970*/  LDG.E.U16 R16, desc[UR10][R16.64] ;  /* 0x0000000a10107981 */ /* 0x000122000c1e1500 */
[----:B-1----:R-:W-:Y:S01]  /*0980*/  LOP3.LUT R9, R34, 0x60, RZ, 0xfc, !PT ;  /* 0x0000006022097812 */ /* 0x002fe200078efcff */
[----:B------:R-:W-:Y:S01]  /*0990*/  IMAD.WIDE.U32 R26, R2, 0x2, R26 ;  /* 0x00000002021a7825 */ /* 0x000fe200078e001a */
[----:B------:R-:W-:Y:S01]  /*09a0*/  LEA R32, P4, R5, UR4, 0x5 ;  /* 0x0000000405207c11 */ /* 0x000fe2000f8828ff */
[----:B------:R1:W4:Y:S01]  /*09b0*/  LDG.E.U16 R22, desc[UR10][R24.64] ;  /* 0x0000000a18167981 */ /* 0x000322000c1e1500 */
[C---:B------:R-:W-:Y:S01]  /*09c0*/  LOP3.LUT R21, R34.reuse, 0x70, RZ, 0xfc, !PT ;  /* 0x0000007022157812 */ /* 0x040fe200078efcff */
[C---:B------:R-:W-:Y:S01]  /*09d0*/  IMAD.SHL.U32 R8, R9.reuse, 0x10, RZ ;  /* 0x0000001009087824 */ /* 0x040fe200078e00ff */
[----:B------:R-:W-:Y:S01]  /*09e0*/  LEA R28, P2, R9, UR4, 0x5 ;  /* 0x00000004091c7c11 */ /* 0x000fe2000f8428ff */
[----:B------:R-:W-:Y:S01]  /*09f0*/  IMAD.SHL.U32 R15, R5, 0x10, RZ ;  /* 0x00000010050f7824 */ /* 0x000fe200078e00ff */
[----:B0-----:R-:W-:Y:S01]  /*0a00*/  LOP3.LUT R17, R34, 0x78, RZ, 0xfc, !PT ;  /* 0x0000007822117812 */ /* 0x001fe200078efcff */
[----:B------:R-:W-:Y:S01]  /*0a10*/  IMAD.WIDE.U32 R30, R2, 0x2, R30 ;  /* 0x00000002021e7825 */ /* 0x000fe200078e001e */
[----:B------:R0:W4:Y:S01]  /*0a20*/  LDG.E.U16 R58, desc[UR10][R26.64] ;  /* 0x0000000a1a3a7981 */ /* 0x000122000c1e1500 */
[----:B------:R-:W-:-:S02]  /*0a30*/  SHF.L.U32 R6, R21, 0x4, RZ ;  /* 0x0000000415067819 */ /* 0x000fc400000006ff */
[C---:B------:R-:W-:Y:S01]  /*0a40*/  IMAD.SHL.U32 R4, R23.reuse, 0x10, RZ ;  /* 0x0000001017047824 */ /* 0x040fe200078e00ff */
[----:B-1----:R-:W-:Y:S01]  /*0a50*/  LEA R24, P0, R23, UR4, 0x5 ;  /* 0x0000000417187c11 */ /* 0x002fe2000f8028ff */
[----:B------:R-:W-:Y:S01]  /*0a60*/  IMAD.WIDE.U32 R18, R2, 0x2, R18 ;  /* 0x0000000202127825 */ /* 0x000fe200078e0012 */
[----:B------:R-:W-:Y:S01]  /*0a70*/  LEA.HI.X R29, R8, UR5, RZ, 0x1, P2 ;  /* 0x00000005081d7c11 */ /* 0x000fe200090f0cff */
[----:B------:R1:W4:Y:S01]  /*0a80*/  LDG.E.U16 R60, desc[UR10][R30.64] ;  /* 0x0000000a1e3c7981 */ /* 0x000322000c1e1500 */
[----:B0-----:R-:W-:Y:S01]  /*0a90*/  LEA R26, P1, R21, UR4, 0x5 ;  /* 0x00000004151a7c11 */ /* 0x001fe2000f8228ff */
[----:B------:R-:W-:Y:S01]  /*0aa0*/  IMAD.SHL.U32 R10, R17, 0x10, RZ ;  /* 0x00000010110a7824 */ /* 0x000fe200078e00ff */
[----:B------:R-:W-:Y:S01]  /*0ab0*/  LEA.HI.X R33, R15, UR5, RZ, 0x1, P4 ;  /* 0x000000050f217c11 */ /* 0x000fe2000a0f0cff */
[----:B------:R0:W4:Y:S01]  /*0ac0*/  LDG.E.U16 R18, desc[UR10][R18.64] ;  /* 0x0000000a12127981 */ /* 0x000122000c1e1500 */
[----:B------:R-:W-:Y:S02]  /*0ad0*/  LEA.HI.X R25, R4, UR5, RZ, 0x1, P0 ;  /* 0x0000000504197c11 */ /* 0x000fe400080f0cff */
[----:B------:R-:W-:-:S02]  /*0ae0*/  LEA.HI.X R27, R6, UR5, RZ, 0x1, P1 ;  /* 0x00000005061b7c11 */ /* 0x000fc400088f0cff */
[----:B-1----:R-:W-:Y:S01]  /*0af0*/  LEA R30, P0, R17, UR4, 0x5 ;  /* 0x00000004111e7c11 */ /* 0x002fe2000f8028ff */
[----:B------:R-:W-:Y:S01]  /*0b00*/  IMAD.WIDE.U32 R28, R2, 0x2, R28 ;  /* 0x00000002021c7825 */ /* 0x000fe200078e001c */
[----:B------:R-:W-:Y:S02]  /*0b10*/  LOP3.LUT R15, R34, 0x7c, RZ, 0xfc, !PT ;  /* 0x0000007c220f7812 */ /* 0x000fe400078efcff */
[----:B------:R-:W-:Y:S01]  /*0b20*/  LEA.HI.X R31, R10, UR5, RZ, 0x1, P0 ;  /* 0x000000050a1f7c11 */ /* 0x000fe200080f0cff */
[----:B------:R-:W-:Y:S01]  /*0b30*/  IMAD.WIDE.U32 R32, R2, 0x2, R32 ;  /* 0x0000000202207825 */ /* 0x000fe200078e0020 */
[----:B0-----:R-:W-:Y:S01]  /*0b40*/  LOP3.LUT R19, R34, 0x74, RZ, 0xfc, !PT ;  /* 0x0000007422137812 */ /* 0x001fe200078efcff */
[----:B------:R0:W4:Y:S01]  /*0b50*/  LDG.E.U16 R59, desc[UR10][R28.64] ;  /* 0x0000000a1c3b7981 */ /* 0x000122000c1e1500 */
[C---:B------:R-:W-:Y:S01]  /*0b60*/  LEA R34, P0, R3.reuse, R66, 0x3 ;  /* 0x0000004203227211 */ /* 0x040fe200078018ff */
[----:B------:R-:W-:Y:S01]  /*0b70*/  IMAD.WIDE.U32 R26, R2, 0x2, R26 ;  /* 0x00000002021a7825 */ /* 0x000fe200078e001a */
[----:B------:R-:W-:Y:S01]  /*0b80*/  LOP3.LUT R43, R0, 0x1f, RZ, 0xc0, !PT ;  /* 0x0000001f002b7812 */ /* 0x000fe200078ec0ff */
[----:B------:R1:W4:Y:S02]  /*0b90*/  LDG.E.U16 R61, desc[UR10][R32.64] ;  /* 0x0000000a203d7981 */ /* 0x000324000c1e1500 */
[----:B------:R-:W-:-:S02]  /*0ba0*/  IMAD.SHL.U32 R10, R3, 0x4, RZ ;  /* 0x00000004030a7824 */ /* 0x000fc400078e00ff */
[----:B------:R-:W-:Y:S01]  /*0bb0*/  IMAD.SHL.U32 R8, R19, 0x10, RZ ;  /* 0x0000001013087824 */ /* 0x000fe200078e00ff */
[----:B------:R1:W4:Y:S01]  /*0bc0*/  LDG.E.U16 R63, desc[UR10][R26.64] ;  /* 0x0000000a1a3f7981 */ /* 0x000322000c1e1500 */
[----:B------:R-:W-:Y:S01]  /*0bd0*/  IMAD.SHL.U32 R4, R15, 0x10, RZ ;  /* 0x000000100f047824 */ /* 0x000fe200078e00ff */
[----:B0-----:R-:W-:Y:S01]  /*0be0*/  LEA R28, P2, R19, UR4, 0x5 ;  /* 0x00000004131c7c11 */ /* 0x001fe2000f8428ff */
[----:B------:R-:W-:Y:S01]  /*0bf0*/  IMAD.WIDE.U32 R24, R2, 0x2, R24 ;  /* 0x0000000202187825 */ /* 0x000fe200078e0018 */
[----:B------:R-:W-:Y:S02]  /*0c00*/  LEA.HI.X R35, R10, R67, RZ, 0x1, P0 ;  /* 0x000000430a237211 */ /* 0x000fe400000f0cff */
[----:B-1----:R-:W-:Y:S01]  /*0c10*/  LEA R32, P1, R15, UR4, 0x5 ;  /* 0x000000040f207c11 */ /* 0x002fe2000f8228ff */
[C---:B------:R-:W-:Y:S01]  /*0c20*/  IMAD.SHL.U32 R6, R37.reuse, 0x80, RZ ;  /* 0x0000008025067824 */ /* 0x040fe200078e00ff */
[----:B------:R-:W-:Y:S01]  /*0c30*/  LEA.HI.X R29, R8, UR5, RZ, 0x1, P2 ;  /* 0x00000005081d7c11 */ /* 0x000fe200090f0cff */
[----:B------:R0:W4:Y:S01]  /*0c40*/  LDG.E.U16 R62, desc[UR10][R24.64] ;  /* 0x0000000a183e7981 */ /* 0x000122000c1e1500 */
[----:B------:R-:W-:-:S02]  /*0c50*/  LEA R26, P0, R37, R66, 0x8 ;  /* 0x00000042251a7211 */ /* 0x000fc400078040ff */
[----:B------:R-:W-:Y:S01]  /*0c60*/  LEA.HI.X R33, R4, UR5, RZ, 0x1, P1 ;  /* 0x0000000504217c11 */ /* 0x000fe200088f0cff */
[C---:B------:R-:W-:Y:S01]  /*0c70*/  IMAD.SHL.U32 R4, R39.reuse, 0x80, RZ ;  /* 0x0000008027047824 */ /* 0x040fe200078e00ff */
[-C--:B------:R-:W-:Y:S02]  /*0c80*/  LEA.HI.X R27, R6, R67.reuse, RZ, 0x1, P0 ;  /* 0x00000043061b7211 */ /* 0x080fe400000f0cff */
[-C--:B------:R-:W-:Y:S02]  /*0c90*/  LEA R36, P1, R39, R66.reuse, 0x8 ;  /* 0x0000004227247211 */ /* 0x080fe400078240ff */
[----:B------:R-:W-:Y:S01]  /*0ca0*/  SHF.L.U32 R8, R41, 0x7, RZ ;  /* 0x0000000729087819 */ /* 0x000fe200000006ff */
[----:B0-----:R-:W-:Y:S01]  /*0cb0*/  IMAD.WIDE.U32 R24, R43, 0x2, R34 ;  /* 0x000000022b187825 */ /* 0x001fe200078e0022 */
[----:B------:R-:W-:Y:S02]  /*0cc0*/  LEA R34, P0, R41, R66, 0x8 ;  /* 0x0000004229227211 */ /* 0x000fe400078040ff */
[-C--:B------:R-:W-:Y:S01]  /*0cd0*/  LEA.HI.X R37, R4, R67.reuse, RZ, 0x1, P1 ;  /* 0x0000004304257211 */ /* 0x080fe200008f0cff */
[----:B------:R-:W-:Y:S01]  /*0ce0*/  IMAD.WIDE.U32 R28, R2, 0x2, R28 ;  /* 0x00000002021c7825 */ /* 0x000fe200078e001c */
[----:B------:R-:W-:Y:S01]  /*0cf0*/  LEA.HI.X R35, R8, R67, RZ, 0x1, P0 ;  /* 0x0000004308237211 */ /* 0x000fe200000f0cff */
[----:B------:R-:W4:Y:S02]  /*0d00*/  LDG.E.U16 R39, desc[UR10][R24.64+0x40] ;  /* 0x0000400a18277981 */ /* 0x000f24000c1e1500 */
[----:B------:R-:W-:-:S02]  /*0d10*/  IMAD.WIDE.U32 R30, R2, 0x2, R30 ;  /* 0x00000002021e7825 */ /* 0x000fc400078e001e */
[----:B------:R0:W4:Y:S02]  /*0d20*/  LDG.E.U16 R64, desc[UR10][R28.64] ;  /* 0x0000000a1c407981 */ /* 0x000124000c1e1500 */
[----:B------:R-:W-:Y:S02]  /*0d30*/  IMAD.WIDE.U32 R32, R2, 0x2, R32 ;  /* 0x0000000202207825 */ /* 0x000fe400078e0020 */
[----:B------:R1:W4:Y:S02]  /*0d40*/  LDG.E.U16 R65, desc[UR10][R30.64] ;  /* 0x0000000a1e417981 */ /* 0x000324000c1e1500 */
[C---:B------:R-:W-:Y:S02]  /*0d50*/  IMAD.WIDE.U32 R26, R43.reuse, 0x2, R26 ;  /* 0x000000022b1a7825 */ /* 0x040fe400078e001a */
[----:B------:R-:W4:Y:S02]  /*0d60*/  LDG.E.U16 R32, desc[UR10][R32.64] ;  /* 0x0000000a20207981 */ /* 0x000f24000c1e1500 */
[----:B0-----:R-:W-:-:S02]  /*0d70*/  IMAD.WIDE.U32 R28, R43, 0x2, R36 ;  /* 0x000000022b1c7825 */ /* 0x001fc400078e0024 */
[----:B------:R-:W4:Y:S02]  /*0d80*/  LDG.E.U16 R41, desc[UR10][R24.64+0x80] ;  /* 0x0000800a18297981 */ /* 0x000f24000c1e1500 */
[C---:B-1----:R-:W-:Y:S02]  /*0d90*/  IMAD.WIDE.U32 R30, R43.reuse, 0x2, R34 ;  /* 0x000000022b1e7825 */ /* 0x042fe400078e0022 */
[----:B------:R-:W4:Y:S04]  /*0da0*/  LDG.E.U16 R66, desc[UR10][R24.64+0xc0] ;  /* 0x0000c00a18427981 */ /* 0x000f28000c1e1500 */
[----:B------:R0:W4:Y:S04]  /*0db0*/  LDG.E.U16 R33, desc[UR10][R24.64] ;  /* 0x0000000a18217981 */ /* 0x000128000c1e1500 */
[----:B------:R-:W4:Y:S04]  /*0dc0*/  LDG.E.U16 R67, desc[UR10][R26.64] ;  /* 0x0000000a1a437981 */ /* 0x000f28000c1e1500 */
        /* <DEDUP_REMOVED lines=10> */
[----:B------:R-:W4:Y:S01]  /*0e70*/  LDG.E.U16 R156, desc[UR10][R30.64+0xc0] ;  /* 0x0000c00a1e9c7981 */ /* 0x000f22000c1e1500 */
[----:B------:R-:W1:Y:S01]  /*0e80*/  S2UR UR8, SR_CgaCtaId ;  /* 0x00000000000879c3 */ /* 0x000e620000008800 */
[----:B------:R-:W-:Y:S01]  /*0e90*/  UMOV UR4, 0x400 ;  /* 0x0000040000047882 */ /* 0x000fe20000000000 */
[--C-:B0-----:R-:W-:Y:S01]  /*0ea0*/  IMAD R25, R2, 0x2, R3.reuse ;  /* 0x0000000202197824 */ /* 0x101fe200078e0203 */
[----:B------:R-:W-:Y:S01]  /*0eb0*/  SHF.R.U32.HI R3, RZ, 0x1, R3 ;  /* 0x00000001ff037819 */ /* 0x000fe20000011603 */
[----:B------:R-:W-:-:S05]  /*0ec0*/  IMAD R2, R43, 0x2, R10 ;  /* 0x000000022b027824 */ /* 0x000fca00078e020a */
[----:B------:R-:W-:Y:S02]  /*0ed0*/  LOP3.LUT R2, R2, R3, RZ, 0x3c, !PT ;  /* 0x0000000302027212 */ /* 0x000fe400078e3cff */
[----:B------:R-:W-:Y:S01]  /*0ee0*/  LOP3.LUT R3, R25, 0x10, RZ, 0x3c, !PT ;  /* 0x0000001019037812 */ /* 0x000fe200078e3cff */
[----:B-1----:R-:W-:-:S04]  /*0ef0*/  ULEA UR8, UR8, UR4, 0x18 ;  /* 0x0000000408087291 */ /* 0x002fc8000f8ec03f */
[----:B------:R-:W-:-:S05]  /*0f00*/  UIADD3 UR4, UR8, 0x1000, URZ ;  /* 0x0000100008047890 */ /* 0x000fca000fffe03f */
[----:B---3--:R-:W-:Y:S04]  /*0f10*/  STS.U16 [R25+UR8+0x200], R14 ;  /* 0x0002000e19007988 */ /* 0x008fe80008000408 */
[----:B--2---:R-:W-:Y:S04]  /*0f20*/  STS.U16 [R25+UR8+0x300], R40 ;  /* 0x0003002819007988 */ /* 0x004fe80008000408 */
[----:B-----5:R-:W-:Y:S04]  /*0f30*/  STS.U16 [R25+UR8+0x400], R44 ;  /* 0x0004002c19007988 */ /* 0x020fe80008000408 */
[----:B------:R-:W-:Y:S01]  /*0f40*/  STS.U16 [R25+UR8], R12 ;  /* 0x0000000c19007988 */ /* 0x000fe20008000408 */
[----:B------:R-:W-:-:S03]  /*0f50*/  USHF.R.U32.HI UR5, URZ, 0x4, UR4 ;  /* 0x000000043f057899 */ /* 0x000fc60008011604 */
[----:B----4-:R-:W-:Y:S01]  /*0f60*/  STS.U16 [R25+UR8+0x500], R46 ;  /* 0x0005002e19007988 */ /* 0x010fe20008000408 */
[----:B------:R-:W-:-:S03]  /*0f70*/  USGXT.U32 UR5, UR5, 0xe ;  /* 0x0000000e0505789a */ /* 0x000fc60008000000 */
[----:B------:R-:W-:Y:S01]  /*0f80*/  STS.U16 [R25+UR8+0x700], R50 ;  /* 0x0007003219007988 */ /* 0x000fe20008000408 */
[----:B------:R-:W-:Y:S02]  /*0f90*/  USHF.R.U32.HI UR4, URZ, 0x4, UR8 ;  /* 0x000000043f047899 */ /* 0x000fe40008011608 */
[----:B------:R-:W-:Y:S01]  /*0fa0*/  ULOP3.LUT UR6, UR5, 0x800000, URZ, 0xfc, !UPT ;  /* 0x0080000005067892 */ /* 0x000fe2000f8efc3f */
[----:B------:R-:W-:Y:S04]  /*0fb0*/  STS.U16 [R25+UR8+0x600], R48 ;  /* 0x0006003019007988 */ /* 0x000fe80008000408 */
[----:B------:R-:W-:Y:S04]  /*0fc0*/  STS.U16 [R25+UR8+0x800], R52 ;  /* 0x0008003419007988 */ /* 0x000fe80008000408 */
[----:B------:R-:W-:Y:S04]  /*0fd0*/  STS.U16 [R25+UR8+0x900], R54 ;  /* 0x0009003619007988 */ /* 0x000fe80008000408 */
[----:B------:R-:W-:Y:S01]  /*0fe0*/  STS.U16 [R25+UR8+0xa00], R56 ;  /* 0x000a003819007988 */ /* 0x000fe20008000408 */
[----:B------:R-:W-:Y:S01]  /*0ff0*/  USGXT.U32 UR4, UR4, 0xe ;  /* 0x0000000e0404789a */ /* 0x000fe20008000000 */
[----:B------:R-:W-:Y:S01]  /*1000*/  UMOV UR14, UR6 ;  /* 0x00000006000e7c82 */ /* 0x000fe20008000000 */
[----:B------:R-:W-:Y:S01]  /*1010*/  UMOV UR6, 0xffffff80 ;  /* 0xffffff8000067882 */ /* 0x000fe20000000000 */
[----:B------:R-:W-:Y:S01]  /*1020*/  UMOV UR7, 0x3fffffef ;  /* 0x3fffffef00077882 */ /* 0x000fe20000000000 */
[----:B------:R-:W-:-:S03]  /*1030*/  UMOV UR5, URZ ;  /* 0x0000003f00057c82 */ /* 0x000fc60008000000 */
[----:B------:R-:W-:Y:S01]  /*1040*/  UMOV UR12, UR4 ;  /* 0x00000004000c7c82 */ /* 0x000fe20008000000 */
[----:B------:R-:W-:Y:S01]  /*1050*/  UIADD3.64 UR4, UR4, -UR6, URZ ;  /* 0x8000000604047297 */ /* 0x000fe2000fffe03f */
[----:B------:R-:W-:Y:S01]  /*1060*/  UMOV UR15, 0x40000040 ;  /* 0x40000040000f7882 */ /* 0x000fe20000000000 */
[----:B------:R-:W-:Y:S01]  /*1070*/  UMOV UR13, 0xc0000010 ;  /* 0xc0000010000d7882 */ /* 0x000fe20000000000 */
[----:B------:R-:W-:Y:S04]  /*1080*/  STS.U16 [R25+UR8+0xb00], R22 ;  /* 0x000b001619007988 */ /* 0x000fe80008000408 */
[----:B------:R-:W-:Y:S04]  /*1090*/  STS.U16 [R25+UR8+0x100], R18 ;  /* 0x0001001219007988 */ /* 0x000fe80008000408 */
[----:B------:R-:W-:Y:S04]  /*10a0*/  STS.U16 [R25+UR8+0xc00], R59 ;  /* 0x000c003b19007988 */ /* 0x000fe80008000408 */
[----:B------:R-:W-:Y:S04]  /*10b0*/  STS.U16 [R25+UR8+0xd00], R61 ;  /* 0x000d003d19007988 */ /* 0x000fe80008000408 */
[----:B------:R-:W-:Y:S01]  /*10c0*/  STS.U16 [R25+UR8+0xe00], R63 ;  /* 0x000e003f19007988 */ /* 0x000fe20008000408 */
[----:B------:R-:W-:-:S03]  /*10d0*/  UMOV UR6, UR14 ;  /* 0x0000000e00067c82 */ /* 0x000fc60008000000 */
[----:B------:R-:W-:Y:S04]  /*10e0*/  STS.U16 [R25+UR8+0xf00], R65 ;  /* 0x000f004119007988 */ /* 0x000fe80008000408 */
        /* <DEDUP_REMOVED lines=26> */
[----:B------:R0:W-:Y:S04]  /*1290*/  STS.U16 [R2+UR8+0x1c00], R34 ;  /* 0x001c002202007988 */ /* 0x0001e80008000408 */
[----:B------:R-:W-:Y:S04]  /*12a0*/  STS.U16 [R2+UR8+0x1c40], R152 ;  /* 0x001c409802007988 */ /* 0x000fe80008000408 */
[----:B------:R-:W-:Y:S04]  /*12b0*/  STS.U16 [R2+UR8+0x1640], R153 ;  /* 0x0016409902007988 */ /* 0x000fe80008000408 */
[----:B------:R-:W-:Y:S04]  /*12c0*/  STS.U16 [R2+UR8+0x1600], R154 ;  /* 0x0016009a02007988 */ /* 0x000fe80008000408 */
[----:B------:R-:W-:Y:S04]  /*12d0*/  STS.U16 [R2+UR8+0x1e40], R155 ;  /* 0x001e409b02007988 */ /* 0x000fe80008000408 */
[----:B------:R1:W-:Y:S01]  /*12e0*/  STS.U16 [R2+UR8+0x1e00], R156 ;  /* 0x001e009c02007988 */ /* 0x0003e20008000408 */
[----:B------:R-:W-:Y:S06]  /*12f0*/  BAR.SYNC.DEFER_BLOCKING 0x0 ;  /* 0x0000000000007b1d */ /* 0x000fec0000010000 */
[----:B------:R-:W-:Y:S01]  /*1300*/  UMOV UR7, UR15 ;  /* 0x0000000f00077c82 */ /* 0x000fe20008000000 */
[----:B0-----:R-:W-:-:S06]  /*1310*/  WARPGROUP.ARRIVE ;  /* 0x00000000000079c5 */ /* 0x001fcc0000000000 */
[----:B------:R-:W-:-:S12]  /*1320*/  HGMMA.64x128x16.F32.BF16 R88, gdesc[UR12].tnspB, RZ, !UPT ;  /* 0x41e000000c5879f0 */ /* 0x000fd8000c7018ff */
[----:B------:R-:W-:Y:S01]  /*1330*/  HGMMA.64x128x16.F32.BF16 R24, gdesc[UR4].tnspB, RZ, !UPT, gsb0 ;  /* 0x41e00000041879f0 */ /* 0x000fe2000c0018ff */
[C---:B-1----:R-:W-:Y:S02]  /*1340*/  IMAD.SHL.U32 R2, R0.reuse, 0x20, RZ ;  /* 0x0000002000027824 */ /* 0x042fe400078e00ff */
[C---:B------:R-:W-:Y:S02]  /*1350*/  IMAD.SHL.U32 R12, R0.reuse, 0x100, RZ ;  /* 0x00000100000c7824 */ /* 0x040fe400078e00ff */
[----:B------:R-:W-:Y:S01]  /*1360*/  IMAD.SHL.U32 R3, R0, 0x10, RZ ;  /* 0x0000001000037824 */ /* 0x000fe200078e00ff */
[----:B------:R-:W-:Y:S02]  /*1370*/  LOP3.LUT R2, R2, 0x60, RZ, 0xc0, !PT ;  /* 0x0000006002027812 */ /* 0x000fe400078ec0ff */
[----:B------:R-:W-:Y:S02]  /*1380*/  LOP3.LUT R12, R12, 0x1800, RZ, 0xc0, !PT ;  /* 0x000018000c0c7812 */ /* 0x000fe400078ec0ff */
[----:B------:R-:W-:-:S02]  /*1390*/  SHF.R.S32.HI R18, RZ, 0x5, R0 ;  /* 0x00000005ff127819 */ /* 0x000fc40000011400 */
[--C-:B------:R-:W-:Y:S02]  /*13a0*/  LOP3.LUT R153, R2, 0x780, R3.reuse, 0xf8, !PT ;  /* 0x0000078002997812 */ /* 0x100fe400078ef803 */
[----:B------:R-:W-:Y:S02]  /*13b0*/  LOP3.LUT R14, R12, 0x70, R3, 0xf8, !PT ;  /* 0x000000700c0e7812 */ /* 0x000fe400078ef803 */
[----:B------:R-:W-:-:S04]  /*13c0*/  SGXT R3, R18, 0x1 ;  /* 0x000000011203781a */ /* 0x000fc80000000200 */
[----:B------:R-:W-:Y:S02]  /*13d0*/  LOP3.LUT R3, R14, 0x2010, R3, 0x78, !PT ;  /* 0x000020100e037812 */ /* 0x000fe400078e7803 */
[----:B------:R-:W0:Y:S01]  /*13e0*/  S2R R14, SR_TID.X ;  /* 0x00000000000e7919 */ /* 0x000e220000002100 */
[----:B------:R-:W-:Y:S01]  /*13f0*/  SHF.R.S32.HI R16, RZ, 0x2, R0 ;  /* 0x00000002ff107819 */ /* 0x000fe20000011400 */
[----:B------:R-:W-:-:S03]  /*1400*/  IMAD.SHL.U32 R12, R0, 0x2, RZ ;  /* 0x00000002000c7824 */ /* 0x000fc600078e00ff */
[----:B------:R-:W-:-:S04]  /*1410*/  SGXT R2, R16, 0x1 ;  /* 0x000000011002781a */ /* 0x000fc80000000200 */
[----:B------:R-:W-:Y:S02]  /*1420*/  LOP3.LUT R0, R153, 0x2010, R2, 0xf8, !PT ;  /* 0x0000201099007812 */ /* 0x000fe400078ef802 */
[----:B------:R-:W-:-:S04]  /*1430*/  LOP3.LUT R2, R12, 0x80, RZ, 0xc0, !PT ;  /* 0x000000800c027812 */ /* 0x000fc800078ec0ff */
[----:B------:R-:W-:Y:S02]  /*1440*/  IADD3 R2, R3, UR8, R2 ;  /* 0x0000000803027c10 */ /* 0x000fe4000fffe002 */
[----:B------:R-:W-:Y:S02]  /*1450*/  LOP3.LUT R3, R0, 0x10, RZ, 0x3c, !PT ;  /* 0x0000001000037812 */ /* 0x000fe400078e3cff */
[----:B0-----:R-:W-:-:S04]  /*1460*/  SHF.R.U32.HI R12, RZ, 0x5, R14 ;  /* 0x00000005ff0c7819 */ /* 0x001fc8000001160e */
[----:B------:R-:W-:Y:S02]  /*1470*/  SGXT.U32 R12, R12, 0x2 ;  /* 0x000000020c0c781a */ /* 0x000fe40000000000 */
[----:B------:R-:W-:Y:S02]  /*1480*/  LOP3.LUT R215, R14, 0x60, RZ, 0xc0, !PT ;  /* 0x000000600ed77812 */ /* 0x000fe400078ec0ff */
[C---:B------:R-:W-:Y:S02]  /*1490*/  LOP3.LUT R213, R12.reuse, 0x4, RZ, 0xfc, !PT ;  /* 0x000000040cd57812 */ /* 0x040fe400078efcff */
[C---:B------:R-:W-:Y:S02]  /*14a0*/  LOP3.LUT R211, R12.reuse, 0x8, RZ, 0xfc, !PT ;  /* 0x000000080cd37812 */ /* 0x040fe400078efcff */
[C---:B------:R-:W-:Y:S02]  /*14b0*/  LOP3.LUT R209, R12.reuse, 0xc, RZ, 0xfc, !PT ;  /* 0x0000000c0cd17812 */ /* 0x040fe400078efcff */
[----:B------:R-:W-:-:S02]  /*14c0*/  LOP3.LUT R207, R12, 0x10, RZ, 0xfc, !PT ;  /* 0x000000100ccf7812 */ /* 0x000fc400078efcff */
[C---:B------:R-:W-:Y:S02]  /*14d0*/  LOP3.LUT R205, R12.reuse, 0x14, RZ, 0xfc, !PT ;  /* 0x000000140ccd7812 */ /* 0x040fe400078efcff */
[C---:B------:R-:W-:Y:S02]  /*14e0*/  LOP3.LUT R195, R12.reuse, 0x18, RZ, 0xfc, !PT ;  /* 0x000000180cc37812 */ /* 0x040fe400078efcff */
[----:B------:R-:W-:Y:S01]  /*14f0*/  LOP3.LUT R193, R12, 0x1c, RZ, 0xfc, !PT ;  /* 0x0000001c0cc17812 */ /* 0x000fe200078efcff */
[----:B------:R-:W-:Y:S02]  /*1500*/  WARPGROUP.DEPBAR.LE gsb0, 0x0 ;  /* 0x00008000000079c5 */ /* 0x000fe40000010000 */
[----:B------:R-:W-:Y:S01]  /*1510*/  MOV R152, R88 ;  /* 0x0000005800987202 */ /* 0x000fe20000000f00 */
[----:B------:R-:W-:Y:S02]  /*1520*/  IMAD.MOV.U32 R153, RZ, RZ, R90 ;  /* 0x000000ffff997224 */ /* 0x000fe400078e005a */
[----:B------:R-:W-:-:S02]  /*1530*/  IMAD.MOV.U32 R154, RZ, RZ, R104 ;  /* 0x000000ffff9a7224 */ /* 0x000fc400078e0068 */
[----:B------:R-:W-:Y:S01]  /*1540*/  IMAD.MOV.U32 R155, RZ, RZ, R106 ;  /* 0x000000ffff9b7224 */ /* 0x000fe200078e006a */
[----:B------:R-:W-:Y:S01]  /*1550*/  BAR.SYNC.DEFER_BLOCKING 0x0 ;  /* 0x0000000000007b1d */ /* 0x000fe20000010000 */
[----:B------:R-:W-:Y:S02]  /*1560*/  IMAD.MOV.U32 R156, RZ, RZ, R92 ;  /* 0x000000ffff9c7224 */ /* 0x000fe400078e005c */
[----:B------:R-:W-:-:S03]  /*1570*/  IMAD.MOV.U32 R160, RZ, RZ, R96 ;  /* 0x000000ffffa07224 */ /* 0x000fc600078e0060 */
[----:B------:R0:W-:Y:S02]  /*1580*/  STS.128 [R0+UR8], R152 ;  /* 0x0000009800007988 */ /* 0x0001e40008000c08 */
[----:B0-----:R-:W-:Y:S02]  /*1590*/  IMAD.MOV.U32 R152, RZ, RZ, R89 ;  /* 0x000000ffff987224 */ /* 0x001fe400078e0059 */
[----:B------:R-:W0:Y:S01]  /*15a0*/  LDC.64 R88, c[0x0][0x220] ;  /* 0x00008800ff587b82 */ /* 0x000e220000000a00 */
[----:B------:R-:W-:Y:S01]  /*15b0*/  IMAD.MOV.U32 R164, RZ, RZ, R100 ;  /* 0x000000ffffa47224 */ /* 0x000fe200078e0064 */
[----:B------:R-:W-:Y:S01]  /*15c0*/  MOV R100, R101 ;  /* 0x0000006500647202 */ /* 0x000fe20000000f00 */
[----:B------:R-:W-:Y:S01]  /*15d0*/  IMAD.MOV.U32 R92, RZ, RZ, R93 ;  /* 0x000000ffff5c7224 */ /* 0x000fe200078e005d */
[----:B------:R-:W-:Y:S01]  /*15e0*/  MOV R159, R110 ;  /* 0x0000006e009f7202 */ /* 0x000fe20000000f00 */
[----:B------:R-:W-:Y:S01]  /*15f0*/  IMAD.MOV.U32 R96, RZ, RZ, R97 ;  /* 0x000000ffff607224 */ /* 0x000fe200078e0061 */
[----:B------:R-:W-:Y:S01]  /*1600*/  MOV R166, R116 ;  /* 0x0000007400a67202 */ /* 0x000fe20000000f00 */
[----:B------:R-:W-:Y:S01]  /*1610*/  IMAD.MOV.U32 R157, RZ, RZ, R94 ;  /* 0x000000ffff9d7224 */ /* 0x000fe200078e005e */
[----:B------:R-:W-:Y:S01]  /*1620*/  MOV R93, R95 ;  /* 0x0000005f005d7202 */ /* 0x000fe20000000f00 */
[----:B------:R-:W-:-:S02]  /*1630*/  IMAD.MOV.U32 R158, RZ, RZ, R108 ;  /* 0x000000ffff9e7224 */ /* 0x000fc400078e006c */
[----:B------:R-:W-:Y:S02]  /*1640*/  IMAD.MOV.U32 R161, RZ, RZ, R98 ;  /* 0x000000ffffa17224 */ /* 0x000fe400078e0062 */
[----:B------:R-:W-:Y:S02]  /*1650*/  IMAD.MOV.U32 R162, RZ, RZ, R112 ;  /* 0x000000ffffa27224 */ /* 0x000fe400078e0070 */
[----:B------:R-:W-:Y:S02]  /*1660*/  IMAD.MOV.U32 R163, RZ, RZ, R114 ;  /* 0x000000ffffa37224 */ /* 0x000fe400078e0072 */
[----:B------:R-:W-:Y:S02]  /*1670*/  IMAD.MOV.U32 R165, RZ, RZ, R102 ;  /* 0x000000ffffa57224 */ /* 0x000fe400078e0066 */
[----:B------:R-:W-:Y:S02]  /*1680*/  IMAD.MOV.U32 R167, RZ, RZ, R118 ;  /* 0x000000ffffa77224 */ /* 0x000fe400078e0076 */
[----:B------:R-:W-:-:S02]  /*1690*/  IMAD.MOV.U32 R97, RZ, RZ, R99 ;  /* 0x000000ffff617224 */ /* 0x000fc400078e0063 */
[----:B------:R-:W-:Y:S02]  /*16a0*/  IMAD.MOV.U32 R101, RZ, RZ, R103 ;  /* 0x000000ffff657224 */ /* 0x000fe400078e0067 */
[----:B------:R-:W-:Y:S02]  /*16b0*/  IMAD.MOV.U32 R94, RZ, RZ, R109 ;  /* 0x000000ffff5e7224 */ /* 0x000fe400078e006d */
[----:B------:R-:W-:Y:S02]  /*16c0*/  IMAD.MOV.U32 R95, RZ, RZ, R111 ;  /* 0x000000ffff5f7224 */ /* 0x000fe400078e006f */
[----:B------:R-:W-:Y:S02]  /*16d0*/  IMAD.MOV.U32 R98, RZ, RZ, R113 ;  /* 0x000000ffff627224 */ /* 0x000fe400078e0071 */
[----:B------:R-:W-:Y:S02]  /*16e0*/  IMAD.MOV.U32 R99, RZ, RZ, R115 ;  /* 0x000000ffff637224 */ /* 0x000fe400078e0073 */
[----:B------:R-:W-:-:S02]  /*16f0*/  IMAD.MOV.U32 R102, RZ, RZ, R117 ;  /* 0x000000ffff667224 */ /* 0x000fc400078e0075 */
[----:B------:R-:W-:Y:S01]  /*1700*/  IMAD.MOV.U32 R103, RZ, RZ, R119 ;  /* 0x000000ffff677224 */ /* 0x000fe200078e0077 */
[-C--:B0-----:R-:W-:Y:S01]  /*1710*/  LEA R214, P0, R215, R88.reuse, 0x4 ;  /* 0x00000058d7d67211 */ /* 0x081fe200078020ff */
[----:B------:R-:W-:Y:S01]  /*1720*/  IMAD.MOV.U32 R154, RZ, RZ, R105 ;  /* 0x000000ffff9a7224 */ /* 0x000fe200078e0069 */
[C---:B------:R-:W-:Y:S01]  /*1730*/  LOP3.LUT R105, R12.reuse, 0x20, RZ, 0xfc, !PT ;  /* 0x000000200c697812 */ /* 0x040fe200078efcff */
[----:B------:R-:W-:Y:S01]  /*1740*/  STS.128 [R0+UR8+0x800], R156 ;  /* 0x0008009c00007988 */ /* 0x000fe20008000c08 */
[-C--:B------:R-:W-:Y:S01]  /*1750*/  LEA R212, P2, R213, R88.reuse, 0x9 ;  /* 0x00000058d5d47211 */ /* 0x080fe200078448ff */
[----:B------:R-:W-:Y:S01]  /*1760*/  IMAD.MOV.U32 R153, RZ, RZ, R91 ;  /* 0x000000ffff997224 */ /* 0x000fe200078e005b */
[C---:B------:R-:W-:Y:S01]  /*1770*/  LOP3.LUT R115, R12.reuse, 0x24, RZ, 0xfc, !PT ;  /* 0x000000240c737812 */ /* 0x040fe200078efcff */
[----:B------:R-:W-:Y:S01]  /*1780*/  STS.128 [R0+UR8+0x1000], R160 ;  /* 0x001000a000007988 */ /* 0x000fe20008000c08 */
[C---:B------:R-:W-:Y:S01]  /*1790*/  LOP3.LUT R113, R12.reuse, 0x28, RZ, 0xfc, !PT ;  /* 0x000000280c717812 */ /* 0x040fe200078efcff */
[----:B------:R-:W-:Y:S01]  /*17a0*/  IMAD.MOV.U32 R155, RZ, RZ, R107 ;  /* 0x000000ffff9b7224 */ /* 0x000fe200078e006b */
[-C--:B------:R-:W-:Y:S01]  /*17b0*/  LEA R210, P3, R211, R88.reuse, 0x9 ;  /* 0x00000058d3d27211 */ /* 0x080fe200078648ff */
[----:B------:R-:W-:Y:S01]  /*17c0*/  STS.128 [R0+UR8+0x1800], R164 ;  /* 0x001800a400007988 */ /* 0x000fe20008000c08 */
[----:B------:R-:W-:Y:S01]  /*17d0*/  LEA R208, P4, R209, R88, 0x9 ;  /* 0x00000058d1d07211 */ /* 0x000fe200078848ff */
[----:B------:R-:W-:Y:S01]  /*17e0*/  IMAD.SHL.U32 R18, R105, 0x80, RZ ;  /* 0x0000008069127824 */ /* 0x000fe200078e00ff */
[C---:B------:R-:W-:Y:S01]  /*17f0*/  LOP3.LUT R111, R12.reuse, 0x2c, RZ, 0xfc, !PT ;  /* 0x0000002c0c6f7812 */ /* 0x040fe200078efcff */
[----:B------:R0:W-:Y:S01]  /*1800*/  STS.128 [R3+UR8+0x800], R92 ;  /* 0x0008005c03007988 */ /* 0x0001e20008000c08 */
[----:B------:R-:W-:-:S02]  /*1810*/  LOP3.LUT R109, R12, 0x34, RZ, 0xfc, !PT ;  /* 0x000000340c6d7812 */ /* 0x000fc400078efcff */
[C---:B------:R-:W-:Y:S01]  /*1820*/  LOP3.LUT R107, R12.reuse, 0x38, RZ, 0xfc, !PT ;  /* 0x000000380c6b7812 */ /* 0x040fe200078efcff */
[----:B------:R1:W-:Y:S01]  /*1830*/  STS.128 [R3+UR8+0x1000], R96 ;  /* 0x0010006003007988 */ /* 0x0003e20008000c08 */
[C---:B------:R-:W-:Y:S02]  /*1840*/  LOP3.LUT R91, R12.reuse, 0x3c, RZ, 0xfc, !PT ;  /* 0x0000003c0c5b7812 */ /* 0x040fe400078efcff */
[----:B------:R-:W-:Y:S01]  /*1850*/  LOP3.LUT R117, R12, 0x54, RZ, 0xfc, !PT ;  /* 0x000000540c757812 */ /* 0x000fe200078efcff */
[----:B------:R2:W-:Y:S01]  /*1860*/  STS.128 [R3+UR8+0x1800], R100 ;  /* 0x0018006403007988 */ /* 0x0005e20008000c08 */
[-C--:B------:R-:W-:Y:S01]  /*1870*/  LEA.HI.X R215, R10, R89.reuse, RZ, 0x2, P0 ;  /* 0x000000590ad77211 */ /* 0x080fe200000f14ff */
[----:B------:R-:W-:Y:S01]  /*1880*/  IMAD.SHL.U32 R10, R207, 0x80, RZ ;  /* 0x00000080cf0a7824 */ /* 0x000fe200078e00ff */
[----:B------:R-:W-:Y:S01]  /*1890*/  LEA.HI.X R213, R6, R89, RZ, 0x2, P2 ;  /* 0x0000005906d57211 */ /* 0x000fe200010f14ff */
[----:B------:R-:W-:Y:S01]  /*18a0*/  IMAD.SHL.U32 R20, R115, 0x80, RZ ;  /* 0x0000008073147824 */ /* 0x000fe200078e00ff */
[----:B------:R-:W-:-:S02]  /*18b0*/  LOP3.LUT R116, R14, 0x1f, RZ, 0xc0, !PT ;  /* 0x0000001f0e747812 */ /* 0x000fc400078ec0ff */
[C---:B0-----:R-:W-:Y:S02]  /*18c0*/  LOP3.LUT R93, R12.reuse, 0x40, RZ, 0xfc, !PT ;  /* 0x000000400c5d7812 */ /* 0x041fe400078efcff */
[C---:B------:R-:W-:Y:S02]  /*18d0*/  LOP3.LUT R95, R12.reuse, 0x4c, RZ, 0xfc, !PT ;  /* 0x0000004c0c5f7812 */ /* 0x040fe400078efcff */
[C---:B-1----:R-:W-:Y:S02]  /*18e0*/  LOP3.LUT R97, R12.reuse, 0x30, RZ, 0xfc, !PT ;  /* 0x000000300c617812 */ /* 0x042fe400078efcff */
[C---:B------:R-:W-:Y:S02]  /*18f0*/  LOP3.LUT R99, R12.reuse, 0x50, RZ, 0xfc, !PT ;  /* 0x000000500c637812 */ /* 0x040fe400078efcff */
[C---:B--2---:R-:W-:Y:S02]  /*1900*/  LOP3.LUT R103, R12.reuse, 0x44, RZ, 0xfc, !PT ;  /* 0x000000440c677812 */ /* 0x044fe400078efcff */
[----:B------:R-:W-:Y:S01]  /*1910*/  LOP3.LUT R101, R12, 0x48, RZ, 0xfc, !PT ;  /* 0x000000480c657812 */ /* 0x000fe200078efcff */
[----:B------:R-:W-:Y:S01]  /*1920*/  IMAD.SHL.U32 R12, R205, 0x80, RZ ;  /* 0x00000080cd0c7824 */ /* 0x000fe200078e00ff */
[-C--:B------:R-:W-:Y:S01]  /*1930*/  LEA R206, P5, R207, R88.reuse, 0x9 ;  /* 0x00000058cfce7211 */ /* 0x080fe200078a48ff */
[----:B------:R-:W-:Y:S01]  /*1940*/  IMAD.SHL.U32 R14, R195, 0x80, RZ ;  /* 0x00000080c30e7824 */ /* 0x000fe200078e00ff */
[-C--:B------:R-:W-:Y:S01]  /*1950*/  LEA R204, P6, R205, R88.reuse, 0x9 ;  /* 0x00000058cdcc7211 */ /* 0x080fe200078c48ff */
[----:B------:R-:W-:Y:S01]  /*1960*/  IMAD.SHL.U32 R22, R113, 0x80, RZ ;  /* 0x0000008071167824 */ /* 0x000fe200078e00ff */
[----:B------:R-:W-:Y:S01]  /*1970*/  LEA R104, P2, R105, R88, 0x9 ;  /* 0x0000005869687211 */ /* 0x000fe200078448ff */
[----:B------:R0:W-:Y:S01]  /*1980*/  STS.128 [R3+UR8], R152 ;  /* 0x0000009803007988 */ /* 0x0001e20008000c08 */
[----:B------:R-:W-:-:S02]  /*1990*/  SHF.L.U32 R16, R193, 0x7, RZ ;  /* 0x00000007c1107819 */ /* 0x000fc400000006ff */
[-C--:B------:R-:W-:Y:S02]  /*19a0*/  LEA R192, P1, R193, R88.reuse, 0x9 ;  /* 0x00000058c1c07211 */ /* 0x080fe400078248ff */
[-C--:B------:R-:W-:Y:S02]  /*19b0*/  LEA.HI.X R211, R4, R89.reuse, RZ, 0x2, P3 ;  /* 0x0000005904d37211 */ /* 0x080fe400018f14ff */
[-C--:B------:R-:W-:Y:S02]  /*19c0*/  LEA.HI.X R209, R8, R89.reuse, RZ, 0x2, P4 ;  /* 0x0000005908d17211 */ /* 0x080fe400020f14ff */
[-C--:B------:R-:W-:Y:S02]  /*19d0*/  LEA R194, P0, R195, R88.reuse, 0x9 ;  /* 0x00000058c3c27211 */ /* 0x080fe400078048ff */
[-C--:B------:R-:W-:Y:S02]  /*19e0*/  LEA R114, P3, R115, R88.reuse, 0x9 ;  /* 0x0000005873727211 */ /* 0x080fe400078648ff */
[-C--:B------:R-:W-:Y:S01]  /*19f0*/  LEA R112, P4, R113, R88.reuse, 0x9 ;  /* 0x0000005871707211 */ /* 0x080fe200078848ff */
[----:B------:R-:W-:Y:S01]  /*1a00*/  IMAD.SHL.U32 R92, R111, 0x80, RZ ;  /* 0x000000806f5c7824 */ /* 0x000fe200078e00ff */
[-C--:B------:R-:W-:Y:S01]  /*1a10*/  LEA.HI.X R207, R10, R89.reuse, RZ, 0x2, P5 ;  /* 0x000000590acf7211 */ /* 0x080fe200028f14ff */
[----:B------:R-:W-:Y:S01]  /*1a20*/  IMAD.SHL.U32 R94, R97, 0x80, RZ ;  /* 0x00000080615e7824 */ /* 0x000fe200078e00ff */
[-C--:B------:R-:W-:Y:S01]  /*1a30*/  LEA.HI.X R205, R12, R89.reuse, RZ, 0x2, P6 ;  /* 0x000000590ccd7211 */ /* 0x080fe200030f14ff */
[----:B0-----:R-:W-:Y:S01]  /*1a40*/  IMAD.SHL.U32 R152, R91, 0x80, RZ ;  /* 0x000000805b987824 */ /* 0x001fe200078e00ff */
[-C--:B------:R-:W-:Y:S01]  /*1a50*/  LEA.HI.X R105, R18, R89.reuse, RZ, 0x2, P2 ;  /* 0x0000005912697211 */ /* 0x080fe200010f14ff */
[----:B------:R-:W-:Y:S01]  /*1a60*/  IMAD.SHL.U32 R98, R109, 0x80, RZ ;  /* 0x000000806d627824 */ /* 0x000fe200078e00ff */
[-C--:B------:R-:W-:Y:S01]  /*1a70*/  LEA R110, P5, R111, R88.reuse, 0x9 ;  /* 0x000000586f6e7211 */ /* 0x080fe200078a48ff */
[----:B------:R-:W-:Y:S01]  /*1a80*/  IMAD.SHL.U32 R154, R93, 0x80, RZ ;  /* 0x000000805d9a7824 */ /* 0x000fe200078e00ff */
[----:B------:R-:W-:Y:S01]  /*1a90*/  LEA R96, P6, R97, R88, 0x9 ;  /* 0x0000005861607211 */ /* 0x000fe200078c48ff */
[----:B------:R-:W-:Y:S01]  /*1aa0*/  IMAD.SHL.U32 R156, R103, 0x80, RZ ;  /* 0x00000080679c7824 */ /* 0x000fe200078e00ff */
[----:B------:R-:W-:-:S02]  /*1ab0*/  LEA.HI.X R193, R16, R89, RZ, 0x2, P1 ;  /* 0x0000005910c17211 */ /* 0x000fc400008f14ff */
[-C--:B------:R-:W-:Y:S02]  /*1ac0*/  LEA R90, P2, R91, R88.reuse, 0x9 ;  /* 0x000000585b5a7211 */ /* 0x080fe400078448ff */
[C---:B------:R-:W-:Y:S02]  /*1ad0*/  SHF.L.U32 R118, R107.reuse, 0x7, RZ ;  /* 0x000000076b767819 */ /* 0x040fe400000006ff */
[-C--:B------:R-:W-:Y:S02]  /*1ae0*/  LEA.HI.X R195, R14, R89.reuse, RZ, 0x2, P0 ;  /* 0x000000590ec37211 */ /* 0x080fe400000f14ff */
[----:B------:R-:W-:Y:S02]  /*1af0*/  LEA R106, P1, R107, R88, 0x9 ;  /* 0x000000586b6a7211 */ /* 0x000fe400078248ff */
[-C--:B------:R-:W-:Y:S02]  /*1b00*/  LEA.HI.X R115, R20, R89.reuse, RZ, 0x2, P3 ;  /* 0x0000005914737211 */ /* 0x080fe400018f14ff */
[----:B------:R-:W-:-:S02]  /*1b10*/  LEA.HI.X R113, R22, R89, RZ, 0x2, P4 ;  /* 0x0000005916717211 */ /* 0x000fc400020f14ff */
[-C--:B------:R-:W-:Y:S02]  /*1b20*/  LEA R108, P0, R109, R88.reuse, 0x9 ;  /* 0x000000586d6c7211 */ /* 0x080fe400078048ff */
[-C--:B------:R-:W-:Y:S02]  /*1b30*/  LEA R12, P3, R93, R88.reuse, 0x9 ;  /* 0x000000585d0c7211 */ /* 0x080fe400078648ff */
[-C--:B------:R-:W-:Y:S01]  /*1b40*/  LEA R102, P4, R103, R88.reuse, 0x9 ;  /* 0x0000005867667211 */ /* 0x080fe200078848ff */
[----:B------:R-:W-:Y:S01]  /*1b50*/  IMAD.SHL.U32 R158, R101, 0x80, RZ ;  /* 0x00000080659e7824 */ /* 0x000fe200078e00ff */
[-C--:B------:R-:W-:Y:S01]  /*1b60*/  LEA.HI.X R111, R92, R89.reuse, RZ, 0x2, P5 ;  /* 0x000000595c6f7211 */ /* 0x080fe200028f14ff */
[----:B------:R-:W-:Y:S01]  /*1b70*/  IMAD.SHL.U32 R160, R95, 0x80, RZ ;  /* 0x000000805fa07824 */ /* 0x000fe200078e00ff */
[-C--:B------:R-:W-:Y:S01]  /*1b80*/  LEA.HI.X R97, R94, R89.reuse, RZ, 0x2, P6 ;  /* 0x000000595e617211 */ /* 0x080fe200030f14ff */
[----:B------:R-:W-:Y:S01]  /*1b90*/  IMAD.SHL.U32 R166, R13, 0x80, RZ ;  /* 0x000000800da67824 */ /* 0x000fe200078e00ff */
        /* <DEDUP_REMOVED lines=18> */
[----:B------:R-:W-:Y:S01]  /*1cc0*/  BAR.SYNC.DEFER_BLOCKING 0x0 ;  /* 0x0000000000007b1d */ /* 0x000fe20000010000 */
[-C--:B------:R-:W-:Y:S01]  /*1cd0*/  LEA.HI.X R11, R160, R89.reuse, RZ, 0x2, P6 ;  /* 0x00000059a00b7211 */ /* 0x080fe200030f14ff */
[----:B------:R-:W-:Y:S01]  /*1ce0*/  IMAD.SHL.U32 R174, R5, 0x80, RZ ;  /* 0x0000008005ae7824 */ /* 0x000fe200078e00ff */
[-C--:B------:R-:W-:Y:S01]  /*1cf0*/  LEA R22, P5, R7, R88.reuse, 0x9 ;  /* 0x0000005807167211 */ /* 0x080fe200078a48ff */
[----:B------:R-:W-:Y:S01]  /*1d00*/  IMAD.SHL.U32 R176, R23, 0x80, RZ ;  /* 0x0000008017b07824 */ /* 0x000fe200078e00ff */
[----:B------:R-:W-:Y:S01]  /*1d10*/  LEA R16, P6, R5, R88, 0x9 ;  /* 0x0000005805107211 */ /* 0x000fe200078c48ff */
[----:B------:R-:W-:Y:S01]  /*1d20*/  IMAD.SHL.U32 R180, R19, 0x80, RZ ;  /* 0x0000008013b47824 */ /* 0x000fe200078e00ff */
[-C--:B------:R-:W-:Y:S01]  /*1d30*/  LEA.HI.X R95, R164, R89.reuse, RZ, 0x2, P1 ;  /* 0x00000059a45f7211 */ /* 0x080fe200008f14ff */
[----:B------:R-:W-:Y:S01]  /*1d40*/  IMAD.SHL.U32 R182, R17, 0x80, RZ ;  /* 0x0000008011b67824 */ /* 0x000fe200078e00ff */
[----:B------:R-:W-:Y:S01]  /*1d50*/  SHF.L.U32 R178, R21, 0x7, RZ ;  /* 0x0000000715b27819 */ /* 0x000fe200000006ff */
[----:B------:R-:W-:Y:S01]  /*1d60*/  IMAD.SHL.U32 R18, R15, 0x80, RZ ;  /* 0x000000800f127824 */ /* 0x000fe200078e00ff */
[----:B------:R-:W-:-:S02]  /*1d70*/  LEA.HI.X R99, R162, R89, RZ, 0x2, P0 ;  /* 0x00000059a2637211 */ /* 0x000fc400000f14ff */
[-C--:B------:R-:W-:Y:S02]  /*1d80*/  LEA R8, P1, R21, R88.reuse, 0x9 ;  /* 0x0000005815087211 */ /* 0x080fe400078248ff */
[-C--:B------:R-:W-:Y:S02]  /*1d90*/  LEA.HI.X R93, R166, R89.reuse, RZ, 0x2, P2 ;  /* 0x00000059a65d7211 */ /* 0x080fe400010f14ff */
[-C--:B------:R-:W-:Y:S02]  /*1da0*/  LEA.HI.X R5, R168, R89.reuse, RZ, 0x2, P3 ;  /* 0x00000059a8057211 */ /* 0x080fe400018f14ff */
[----:B------:R-:W-:Y:S02]  /*1db0*/  LEA.HI.X R7, R170, R89, RZ, 0x2, P4 ;  /* 0x00000059aa077211 */ /* 0x000fe400020f14ff */
[-C--:B------:R-:W-:Y:S02]  /*1dc0*/  LEA R14, P0, R23, R88.reuse, 0x9 ;  /* 0x00000058170e7211 */ /* 0x080fe400078048ff */
[-C--:B------:R-:W-:Y:S01]  /*1dd0*/  LEA R118, P2, R19, R88.reuse, 0x9 ;  /* 0x0000005813767211 */ /* 0x080fe200078448ff */
[----:B------:R-:W-:Y:S01]  /*1de0*/  IMAD.WIDE.U32 R214, R116, 0x4, R214 ;  /* 0x0000000474d67825 */ /* 0x000fe200078e00d6 */
[-C--:B------:R-:W-:Y:S01]  /*1df0*/  LEA R152, P3, R17, R88.reuse, 0x9 ;  /* 0x0000005811987211 */ /* 0x080fe200078648ff */
[----:B------:R-:W-:Y:S01]  /*1e00*/  LDS.128 R168, [R2+0x200] ;  /* 0x0002000002a87984 */ /* 0x000fe20000000c00 */
[----:B------:R-:W-:-:S02]  /*1e10*/  LEA R154, P4, R15, R88, 0x9 ;  /* 0x000000580f9a7211 */ /* 0x000fc400078848ff */
[-C--:B------:R-:W-:Y:S01]  /*1e20*/  LEA.HI.X R9, R178, R89.reuse, RZ, 0x2, P1 ;  /* 0x00000059b2097211 */ /* 0x080fe200008f14ff */
[----:B------:R-:W-:Y:S01]  /*1e30*/  IMAD.WIDE.U32 R20, R116, 0x4, R12 ;  /* 0x0000000474147825 */ /* 0x000fe200078e000c */
[-C--:B------:R-:W-:Y:S01]  /*1e40*/  LEA.HI.X R23, R172, R89.reuse, RZ, 0x2, P5 ;  /* 0x00000059ac177211 */ /* 0x080fe200028f14ff */
[----:B------:R-:W-:Y:S01]  /*1e50*/  LDS.128 R164, [R2+0x300] ;  /* 0x0003000002a47984 */ /* 0x000fe20000000c00 */
[-C--:B------:R-:W-:Y:S02]  /*1e60*/  LEA.HI.X R17, R174, R89.reuse, RZ, 0x2, P6 ;  /* 0x00000059ae117211 */ /* 0x080fe400030f14ff */
[-C--:B------:R-:W-:Y:S01]  /*1e70*/  LEA.HI.X R15, R176, R89.reuse, RZ, 0x2, P0 ;  /* 0x00000059b00f7211 */ /* 0x080fe200000f14ff */
[----:B------:R-:W-:Y:S01]  /*1e80*/  IMAD.WIDE.U32 R212, R116, 0x4, R212 ;  /* 0x0000000474d47825 */ /* 0x000fe200078e00d4 */
[-C--:B------:R-:W-:Y:S01]  /*1e90*/  LEA.HI.X R119, R180, R89.reuse, RZ, 0x2, P2 ;  /* 0x00000059b4777211 */ /* 0x080fe200010f14ff */
[----:B------:R-:W0:Y:S01]  /*1ea0*/  LDS.128 R176, [R2] ;  /* 0x0000000002b07984 */ /* 0x000e220000000c00 */
[----:B------:R-:W-:-:S02]  /*1eb0*/  LEA.HI.X R153, R182, R89, RZ, 0x2, P3 ;  /* 0x00000059b6997211 */ /* 0x000fc400018f14ff */
[----:B------:R-:W-:Y:S01]  /*1ec0*/  LEA.HI.X R155, R18, R89, RZ, 0x2, P4 ;  /* 0x00000059129b7211 */ /* 0x000fe200020f14ff */
[C---:B------:R-:W-:Y:S01]  /*1ed0*/  IMAD.WIDE.U32 R18, R116.reuse, 0x4, R90 ;  /* 0x0000000474127825 */ /* 0x040fe200078e005a */
[----:B------:R-:W-:Y:S03]  /*1ee0*/  LDS.128 R172, [R2+0x100] ;  /* 0x0001000002ac7984 */ /* 0x000fe60000000c00 */
[C---:B------:R-:W-:Y:S01]  /*1ef0*/  IMAD.WIDE.U32 R90, R116.reuse, 0x4, R4 ;  /* 0x00000004745a7825 */ /* 0x040fe200078e0004 */
[----:B------:R-:W-:Y:S03]  /*1f00*/  LDS.128 R160, [R2+0x500] ;  /* 0x0005000002a07984 */ /* 0x000fe60000000c00 */
[C---:B------:R-:W-:Y:S01]  /*1f10*/  IMAD.WIDE.U32 R88, R116.reuse, 0x4, R6 ;  /* 0x0000000474587825 */ /* 0x040fe200078e0006 */
[----:B------:R-:W-:Y:S03]  /*1f20*/  LDS.128 R156, [R2+0x600] ;  /* 0x00060000029c7984 */ /* 0x000fe60000000c00 */
[----:B------:R-:W-:-:S04]  /*1f30*/  IMAD.WIDE.U32 R12, R116, 0x4, R8 ;  /* 0x00000004740c7825 */ /* 0x000fc800078e0008 */
        /* <DEDUP_REMOVED lines=24> */
[----:B------:R-:W-:Y:S02]  /*20c0*/  IMAD.WIDE.U32 R4, R116, 0x4, R154 ;  /* 0x0000000474047825 */ /* 0x000fe400078e009a */
[----:B------:R-:W-:Y:S04]  /*20d0*/  LDS.128 R116, [R2+0x400] ;  /* 0x0004000002747984 */ /* 0x000fe80000000c00 */
[----:B------:R-:W-:Y:S01]  /*20e0*/  LDS.128 R152, [R2+0x700] ;  /* 0x0007000002987984 */ /* 0x000fe20000000c00 */
[----:B------:R-:W-:Y:S02]  /*20f0*/  IMAD.MOV.U32 R180, RZ, RZ, R24 ;  /* 0x000000ffffb47224 */ /* 0x000fe400078e0018 */
[----:B------:R-:W-:Y:S02]  /*2100*/  IMAD.MOV.U32 R184, RZ, RZ, R28 ;  /* 0x000000ffffb87224 */ /* 0x000fe400078e001c */
        /* <DEDUP_REMOVED lines=10> */
[----:B------:R-:W-:Y:S01]  /*21b0*/  IMAD.MOV.U32 R182, RZ, RZ, R40 ;  /* 0x000000ffffb67224 */ /* 0x000fe200078e0028 */
[----:B------:R-:W-:Y:S01]  /*21c0*/  BAR.SYNC.DEFER_BLOCKING 0x0 ;  /* 0x0000000000007b1d */ /* 0x000fe20000010000 */
        /* <DEDUP_REMOVED lines=11> */
[----:B------:R-:W-:Y:S01]  /*2280*/  MOV R39, R55 ;  /* 0x0000003700277202 */ /* 0x000fe20000000f00 */
[----:B------:R-:W-:Y:S02]  /*2290*/  IMAD.MOV.U32 R26, RZ, RZ, R41 ;  /* 0x000000ffff1a7224 */ /* 0x000fe400078e0029 */
[----:B------:R-:W-:Y:S02]  /*22a0*/  IMAD.MOV.U32 R27, RZ, RZ, R43 ;  /* 0x000000ffff1b7224 */ /* 0x000fe400078e002b */
[----:B------:R-:W-:Y:S02]  /*22b0*/  IMAD.MOV.U32 R30, RZ, RZ, R45 ;  /* 0x000000ffff1e7224 */ /* 0x000fe400078e002d */
[----:B------:R-:W-:Y:S02]  /*22c0*/  IMAD.MOV.U32 R31, RZ, RZ, R47 ;  /* 0x000000ffff1f7224 */ /* 0x000fe400078e002f */
[----:B------:R-:W-:-:S02]  /*22d0*/  IMAD.MOV.U32 R34, RZ, RZ, R49 ;  /* 0x000000ffff227224 */ /* 0x000fc400078e0031 */
[----:B------:R-:W-:Y:S02]  /*22e0*/  IMAD.MOV.U32 R35, RZ, RZ, R51 ;  /* 0x000000ffff237224 */ /* 0x000fe400078e0033 */
[----:B------:R-:W-:Y:S01]  /*22f0*/  IMAD.MOV.U32 R38, RZ, RZ, R53 ;  /* 0x000000ffff267224 */ /* 0x000fe200078e0035 */
[----:B------:R-:W-:Y:S04]  /*2300*/  STS.128 [R0+UR8], R180 ;  /* 0x000000b400007988 */ /* 0x000fe80008000c08 */
[----:B------:R-:W-:Y:S04]  /*2310*/  STS.128 [R0+UR8+0x800], R184 ;  /* 0x000800b800007988 */ /* 0x000fe80008000c08 */
[----:B------:R-:W-:Y:S04]  /*2320*/  STS.128 [R0+UR8+0x1000], R188 ;  /* 0x001000bc00007988 */ /* 0x000fe80008000c08 */
[----:B------:R1:W-:Y:S04]  /*2330*/  STS.128 [R0+UR8+0x1800], R196 ;  /* 0x001800c400007988 */ /* 0x0003e80008000c08 */
[----:B------:R-:W-:Y:S04]  /*2340*/  STS.128 [R3+UR8], R24 ;  /* 0x0000001803007988 */ /* 0x000fe80008000c08 */
[----:B------:R-:W-:Y:S04]  /*2350*/  STS.128 [R3+UR8+0x800], R28 ;  /* 0x0008001c03007988 */ /* 0x000fe80008000c08 */
[----:B------:R-:W-:Y:S04]  /*2360*/  STS.128 [R3+UR8+0x1000], R32 ;  /* 0x0010002003007988 */ /* 0x000fe80008000c08 */
[----:B------:R-:W-:Y:S01]  /*2370*/  STS.128 [R3+UR8+0x1800], R36 ;  /* 0x0018002403007988 */ /* 0x000fe20008000c08 */
[----:B------:R-:W-:Y:S01]  /*2380*/  BAR.SYNC.DEFER_BLOCKING 0x0 ;  /* 0x0000000000007b1d */ /* 0x000fe20000010000 */
[----:B-1----:R-:W-:Y:S01]  /*2390*/  IMAD.MOV.U32 R196, RZ, RZ, R132 ;  /* 0x000000ffffc47224 */ /* 0x002fe200078e0084 */
[----:B------:R-:W-:Y:S01]  /*23a0*/  MOV R186, R140 ;  /* 0x0000008c00ba7202 */ /* 0x000fe20000000f00 */
[----:B------:R-:W-:Y:S01]  /*23b0*/  IMAD.MOV.U32 R183, RZ, RZ, R138 ;  /* 0x000000ffffb77224 */ /* 0x000fe200078e008a */
[----:B------:R-:W-:Y:S01]  /*23c0*/  MOV R197, R134 ;  /* 0x0000008600c57202 */ /* 0x000fe20000000f00 */
[----:B------:R-:W-:Y:S01]  /*23d0*/  IMAD.MOV.U32 R203, RZ, RZ, R139 ;  /* 0x000000ffffcb7224 */ /* 0x000fe200078e008b */
[----:B------:R-:W-:Y:S04]  /*23e0*/  LDS.128 R36, [R2] ;  /* 0x0000000002247984 */ /* 0x000fe80000000c00 */
[----:B------:R-:W-:Y:S04]  /*23f0*/  LDS.128 R52, [R2+0x100] ;  /* 0x0001000002347984 */ /* 0x000fe80000000c00 */
[----:B------:R-:W-:Y:S04]  /*2400*/  LDS.128 R24, [R2+0x200] ;  /* 0x0002000002187984 */ /* 0x000fe80000000c00 */
[----:B------:R-:W-:Y:S04]  /*2410*/  LDS.128 R48, [R2+0x300] ;  /* 0x0003000002307984 */ /* 0x000fe80000000c00 */
[----:B------:R-:W-:Y:S04]  /*2420*/  LDS.128 R44, [R2+0x400] ;  /* 0x00040000022c7984 */ /* 0x000fe80000000c00 */
[----:B------:R-:W-:Y:S04]  /*2430*/  LDS.128 R40, [R2+0x500] ;  /* 0x0005000002287984 */ /* 0x000fe80000000c00 */
[----:B------:R-:W-:Y:S04]  /*2440*/  LDS.128 R32, [R2+0x600] ;  /* 0x0006000002207984 */ /* 0x000fe80000000c00 */
[----:B------:R-:W-:Y:S01]  /*2450*/  LDS.128 R28, [R2+0x700] ;  /* 0x00070000021c7984 */ /* 0x000fe20000000c00 */
[----:B------:R-:W-:-:S02]  /*2460*/  IMAD.MOV.U32 R132, RZ, RZ, R133 ;  /* 0x000000ffff847224 */ /* 0x000fc400078e0085 */
[----:B------:R-:W-:Y:S02]  /*2470*/  IMAD.MOV.U32 R180, RZ, RZ, R120 ;  /* 0x000000ffffb47224 */ /* 0x000fe400078e0078 */
[----:B------:R-:W-:Y:S02]  /*2480*/  IMAD.MOV.U32 R181, RZ, RZ, R122 ;  /* 0x000000ffffb57224 */ /* 0x000fe400078e007a */
[----:B------:R-:W-:Y:S01]  /*2490*/  IMAD.MOV.U32 R182, RZ, RZ, R136 ;  /* 0x000000ffffb67224 */ /* 0x000fe200078e0088 */
[----:B------:R-:W-:Y:S01]  /*24a0*/  BAR.SYNC.DEFER_BLOCKING 0x0 ;  /* 0x0000000000007b1d */ /* 0x000fe20000010000 */
[----:B------:R-:W-:Y:S01]  /*24b0*/  IMAD.MOV.U32 R184, RZ, RZ, R124 ;  /* 0x000000ffffb87224 */ /* 0x000fe200078e007c */
[----:B------:R-:W-:Y:S01]  /*24c0*/  MOV R136, R125 ;  /* 0x0000007d00887202 */ /* 0x000fe20000000f00 */
        /* <DEDUP_REMOVED lines=10> */
[----:B------:R-:W-:Y:S01]  /*2570*/  IMAD.MOV.U32 R139, RZ, RZ, R143 ;  /* 0x000000ffff8b7224 */ /* 0x000fe200078e008f */
[----:B------:R-:W-:Y:S01]  /*2580*/  MOV R143, R147 ;  /* 0x00000093008f7202 */ /* 0x000fe20000000f00 */
        /* <DEDUP_REMOVED lines=18> */
[----:B------:R-:W-:-:S02]  /*26b0*/  IMAD.MOV.U32 R120, RZ, RZ, R56 ;  /* 0x000000ffff787224 */ /* 0x000fc400078e0038 */
[----:B------:R-:W-:Y:S02]  /*26c0*/  IMAD.MOV.U32 R124, RZ, RZ, R60 ;  /* 0x000000ffff7c7224 */ /* 0x000fe400078e003c */
[----:B------:R-:W-:Y:S01]  /*26d0*/  IMAD.MOV.U32 R128, RZ, RZ, R64 ;  /* 0x000000ffff807224 */ /* 0x000fe200078e0040 */
[----:B------:R-:W2:Y:S04]  /*26e0*/  LDS.128 R132, [R2] ;  /* 0x0000000002847984 */ /* 0x000ea80000000c00 */
[----:B------:R-:W3:Y:S04]  /*26f0*/  LDS.128 R136, [R2+0x100] ;  /* 0x0001000002887984 */ /* 0x000ee80000000c00 */
[----:B------:R-:W4:Y:S04]  /*2700*/  LDS.128 R140, [R2+0x200] ;  /* 0x00020000028c7984 */ /* 0x000f280000000c00 */
[----:B------:R-:W5:Y:S04]  /*2710*/  LDS.128 R144, [R2+0x300] ;  /* 0x0003000002907984 */ /* 0x000f680000000c00 */
[----:B------:R-:W5:Y:S04]  /*2720*/  LDS.128 R148, [R2+0x400] ;  /* 0x0004000002947984 */ /* 0x000f680000000c00 */
[----:B------:R-:W5:Y:S04]  /*2730*/  LDS.128 R180, [R2+0x500] ;  /* 0x0005000002b47984 */ /* 0x000f680000000c00 */
[----:B------:R-:W5:Y:S04]  /*2740*/  LDS.128 R184, [R2+0x600] ;  /* 0x0006000002b87984 */ /* 0x000f680000000c00 */
[----:B------:R-:W5:Y:S01]  /*2750*/  LDS.128 R188, [R2+0x700] ;  /* 0x0007000002bc7984 */ /* 0x000f620000000c00 */
[----:B-1----:R-:W-:Y:S01]  /*2760*/  IMAD.MOV.U32 R196, RZ, RZ, R68 ;  /* 0x000000ffffc47224 */ /* 0x002fe200078e0044 */
        /* <DEDUP_REMOVED lines=29> */
[----:B------:R-:W-:Y:S04]  /*2940*/  STS.128 [R0+UR8], R120 ;  /* 0x0000007800007988 */ /* 0x000fe80008000c08 */
[----:B------:R-:W-:Y:S04]  /*2950*/  STS.128 [R0+UR8+0x800], R124 ;  /* 0x0008007c00007988 */ /* 0x000fe80008000c08 */
[----:B------:R-:W-:Y:S04]  /*2960*/  STS.128 [R0+UR8+0x1000], R128 ;  /* 0x0010008000007988 */ /* 0x000fe80008000c08 */
[----:B------:R-:W-:Y:S04]  /*2970*/  STS.128 [R0+UR8+0x1800], R196 ;  /* 0x001800c400007988 */ /* 0x000fe80008000c08 */
[----:B------:R-:W-:Y:S04]  /*2980*/  STS.128 [R3+UR8], R56 ;  /* 0x0000003803007988 */ /* 0x000fe80008000c08 */
[----:B------:R-:W-:Y:S04]  /*2990*/  STS.128 [R3+UR8+0x800], R60 ;  /* 0x0008003c03007988 */ /* 0x000fe80008000c08 */
[----:B------:R-:W-:Y:S04]  /*29a0*/  STS.128 [R3+UR8+0x1000], R64 ;  /* 0x0010004003007988 */ /* 0x000fe80008000c08 */
[----:B------:R-:W-:Y:S01]  /*29b0*/  STS.128 [R3+UR8+0x1800], R68 ;  /* 0x0018004403007988 */ /* 0x000fe20008000c08 */
[----:B------:R-:W-:Y:S06]  /*29c0*/  BAR.SYNC.DEFER_BLOCKING 0x0 ;  /* 0x0000000000007b1d */ /* 0x000fec0000010000 */
[----:B------:R-:W1:Y:S04]  /*29d0*/  LDS.128 R56, [R2] ;  /* 0x0000000002387984 */ /* 0x000e680000000c00 */
[----:B------:R-:W1:Y:S04]  /*29e0*/  LDS.128 R60, [R2+0x100] ;  /* 0x00010000023c7984 */ /* 0x000e680000000c00 */
[----:B------:R-:W1:Y:S04]  /*29f0*/  LDS.128 R64, [R2+0x200] ;  /* 0x0002000002407984 */ /* 0x000e680000000c00 */
[----:B------:R-:W1:Y:S04]  /*2a00*/  LDS.128 R68, [R2+0x300] ;  /* 0x0003000002447984 */ /* 0x000e680000000c00 */
[----:B------:R-:W1:Y:S04]  /*2a10*/  LDS.128 R72, [R2+0x400] ;  /* 0x0004000002487984 */ /* 0x000e680000000c00 */
[----:B------:R-:W1:Y:S04]  /*2a20*/  LDS.128 R76, [R2+0x500] ;  /* 0x00050000024c7984 */ /* 0x000e680000000c00 */
[----:B------:R-:W1:Y:S04]  /*2a30*/  LDS.128 R80, [R2+0x600] ;  /* 0x0006000002507984 */ /* 0x000e680000000c00 */
[----:B------:R-:W1:Y:S04]  /*2a40*/  LDS.128 R84, [R2+0x700] ;  /* 0x0007000002547984 */ /* 0x000e680000000c00 */
[----:B0-----:R-:W-:Y:S04]  /*2a50*/  STG.E desc[UR10][R214.64], R176 ;  /* 0x000000b0d6007986 */ /* 0x001fe8000c10190a */
[----:B------:R-:W-:Y:S04]  /*2a60*/  STG.E desc[UR10][R214.64+0x80], R178 ;  /* 0x000080b2d6007986 */ /* 0x000fe8000c10190a */
[----:B--2---:R-:W-:Y:S04]  /*2a70*/  STG.E desc[UR10][R214.64+0x100], R132 ;  /* 0x00010084d6007986 */ /* 0x004fe8000c10190a */
[----:B------:R-:W-:Y:S04]  /*2a80*/  STG.E desc[UR10][R214.64+0x180], R134 ;  /* 0x00018086d6007986 */ /* 0x000fe8000c10190a */
[----:B------:R-:W-:Y:S04]  /*2a90*/  STG.E desc[UR10][R212.64], R172 ;  /* 0x000000acd4007986 */ /* 0x000fe8000c10190a */
[----:B------:R-:W-:Y:S04]  /*2aa0*/  STG.E desc[UR10][R212.64+0x80], R174 ;  /* 0x000080aed4007986 */ /* 0x000fe8000c10190a */
[----:B---3--:R-:W-:Y:S04]  /*2ab0*/  STG.E desc[UR10][R212.64+0x100], R136 ;  /* 0x00010088d4007986 */ /* 0x008fe8000c10190a */
[----:B------:R-:W-:Y:S04]  /*2ac0*/  STG.E desc[UR10][R212.64+0x180], R138 ;  /* 0x0001808ad4007986 */ /* 0x000fe8000c10190a */
        /* <DEDUP_REMOVED lines=10> */
[----:B----4-:R-:W-:Y:S04]  /*2b70*/  STG.E desc[UR10][R206.64+0x100], R140 ;  /* 0x0001008cce007986 */ /* 0x010fe8000c10190a */
[----:B------:R-:W-:Y:S04]  /*2b80*/  STG.E desc[UR10][R206.64+0x180], R142 ;  /* 0x0001808ece007986 */ /* 0x000fe8000c10190a */
[----:B------:R-:W-:Y:S04]  /*2b90*/  STG.E desc[UR10][R204.64], R164 ;  /* 0x000000a4cc007986 */ /* 0x000fe8000c10190a */
[----:B------:R-:W-:Y:S04]  /*2ba0*/  STG.E desc[UR10][R204.64+0x80], R166 ;  /* 0x000080a6cc007986 */ /* 0x000fe8000c10190a */
[----:B-----5:R-:W-:Y:S04]  /*2bb0*/  STG.E desc[UR10][R204.64+0x100], R144 ;  /* 0x00010090cc007986 */ /* 0x020fe8000c10190a */
        /* <DEDUP_REMOVED lines=43> */
[----:B-1----:R-:W-:Y:S04]  /*2e70*/  STG.E desc[UR10][R20.64+0x100], R56 ;  /* 0x0001003814007986 */ /* 0x002fe8000c10190a */
        /* <DEDUP_REMOVED lines=60> */
[----:B------:R-:W-:Y:S01]  /*3240*/  STG.E desc[UR10][R4.64+0x180], R87 ;  /* 0x0001805704007986 */ /* 0x000fe2000c10190a */
[----:B------:R-:W-:Y:S05]  /*3250*/  EXIT ;  /* 0x000000000000794d */ /* 0x000fea0003800000 */
.L_x_0:
[----:B------:R-:W-:-:S00]  /*3260*/  BRA `(.L_x_0) ;  /* 0xfffffffc00fc7947 */ /* 0x000fc0000383ffff */
[----:B------:R-:W-:-:S00]  /*3270*/  NOP ;  /* 0x0000000000007918 */ /* 0x000fc00000000000 */
        /* <DEDUP_REMOVED lines=8> */
.L_x_1:


//--------------------- .nv.shared.gluon_mma      --------------------------
	.section	.nv.shared.gluon_mma,"aw",@nobits
	.sectionflags	@""
	.align	16
	.zero		1024


//--------------------- .nv.shared.reserved.0     --------------------------
	.section	.nv.shared.reserved.0,"aw",@nobits
	.weak		__nv_reservedSMEM_offset_0_alias
	.size		__nv_reservedSMEM_offset_0_alias, 0, 0
	.other		__nv_reservedSMEM_offset_0_alias,@"STO_CUDA_RESERVED_SHARED STV_DEFAULT"
__nv_reservedSMEM_offset_0_alias:
	.zero		0


//--------------------- .nv.constant0.gluon_mma   --------------------------
	.section	.nv.constant0.gluon_mma,"a",@progbits
	.sectionflags	@""
	.align	4
.nv.constant0.gluon_mma:
	.zero		568


//--------------------- SYMBOLS --------------------------

	.type		.nv.reservedSmem.offset0,@object
	.size		.nv.reservedSmem.offset0,0x4
